	.target	sm_100a

	.elftype	@"ET_EXEC"


//--------------------- .note.nv.tkinfo           --------------------------
	.section	.note.nv.tkinfo,"",@"SHT_NOTE"
	.sectionflags	@"SHF_NOTE_NV_TKINFO"
	.tkinfo
        /*0018*/ 	.word	0x00000002
        /*0030*/ 	.string	""
        /*0030*/ 	.string	"ptxas"
        /*0030*/ 	.string	"Cuda compilation tools, release 13.0, V13.0.88"
        /*0030*/ 	.string	"Build cuda_13.0.r13.0/compiler.36424714_0"
        /*0030*/ 	.string	"-arch sm_100a -m 64 "



//--------------------- .note.nv.cuinfo           --------------------------
	.section	.note.nv.cuinfo,"",@"SHT_NOTE"
	.sectionflags	@"SHF_NOTE_NV_CUINFO"
        /*0018*/ 	.short	0x0002
        /*001a*/ 	.short	0x0064
        /*001c*/ 	.short	0x0082
	.zero		2


//--------------------- .nv.info                  --------------------------
	.section	.nv.info,"",@"SHT_CUDA_INFO"
	.align	4


	//----- nvinfo : EIATTR_REGCOUNT
	.align		4
        /*0000*/ 	.byte	0x04, 0x2f
        /*0002*/ 	.short	(.L_19 - .L_18)
	.align		4
.L_18:
        /*0004*/ 	.word	index@(_ZN7cutlass13device_kernelINS_4gemm6kernel13GemmUniversalIN4cute5tupleIJiiiiEEENS1_10collective13CollectiveMmaINS1_35MainloopSm100TmaUmmaWarpSpecializedILi6ELi2ELi4ENS5_IJNS4_1CILi4EEESB_NSA_ILi1EEEEEEEENS5_IJNSA_ILi64EEESF_NSA_ILi128EEEEEENS_6half_tENS5_IJlSC_lEEESI_SJ_NS4_8TiledMMAINS4_8MMA_AtomIJNS4_20SM100_MMA_F16BF16_SSISI_SI_fLi64ELi64ELNS4_4UMMA5MajorE0ELSO_0ELNSN_7ScaleInE0ELSP_0EEEEEENS4_6LayoutINS5_IJSC_SC_SC_EEENS5_IJNSA_ILi0EEESU_SU_EEEEENS5_IJNS4_10UnderscoreESX_SX_EEEEENS4_23SM90_TMA_LOAD_MULTICASTENS4_14ComposedLayoutINS4_7SwizzleILi3ELi4ELi3EEENS4_18smem_ptr_flag_bitsILi16EEENSS_INS5_IJNSA_ILi8EEESF_EEENS5_IJSF_SC_EEEEEEEvNS4_8identityES10_S1A_vS1B_EENS_8epilogue10collective18CollectiveEpilogueINS1D_23Sm100TmaWarpSpecializedILi3ELi2ELi16ELb1ELb0EEEJSH_NS5_IJNSS_ISF_SC_EENSS_INSA_ILi32EEESC_EEEEESI_SJ_SI_SJ_NS1D_6fusion15FusionCallbacksIS1H_NS1M_17LinearCombinationISI_fSI_fLNS_15FloatRoundStyleE2EEESH_S1L_JEEENS4_5SM1004TMEM4LOAD26SM100_TMEM_LOAD_16dp256b4xENS4_13SM90_TMA_LOADENS11_INS12_ILi2ELi4ELi3EEES15_NSS_INS5_IJS16_S1J_EEENS5_IJS1J_SC_EEEEEEENS4_17SM75_U32x4_LDSM_NENS4_14SM90_TMA_STOREES21_NS4_17SM90_U32x4_STSM_NENS4_39AutoVectorizingCopyWithAssumedAlignmentILi128EEEEEEvvEEEEvNT_6ParamsE)
        /*0008*/ 	.word	0x00000046


	//----- nvinfo : EIATTR_FRAME_SIZE
	.align		4
.L_19:
        /*000c*/ 	.byte	0x04, 0x11
        /*000e*/ 	.short	(.L_21 - .L_20)
	.align		4
.L_20:
        /*0010*/ 	.word	index@($__internal_2_$__cuda_sm10x_tcgen05_guardrail_trap_unallocated_columns_being_dealloced)
        /*0014*/ 	.word	0x00000000


	//----- nvinfo : EIATTR_FRAME_SIZE
	.align		4
.L_21:
        /*0018*/ 	.byte	0x04, 0x11
        /*001a*/ 	.short	(.L_23 - .L_22)
	.align		4
.L_22:
        /*001c*/ 	.word	index@($__internal_1_$__cuda_sm10x_tcgen05_guardrail_trap_phase_invalid_during_alloc)
        /*0020*/ 	.word	0x00000000


	//----- nvinfo : EIATTR_FRAME_SIZE
	.align		4
.L_23:
        /*0024*/ 	.byte	0x04, 0x11
        /*0026*/ 	.short	(.L_25 - .L_24)
	.align		4
.L_24:
        /*0028*/ 	.word	index@($__internal_0_$__cuda_sm10x_tcgen05_guardrail_trap_col_being_dealloced_not_returned_by_alloc)
        /*002c*/ 	.word	0x00000000


	//----- nvinfo : EIATTR_FRAME_SIZE
	.align		4
.L_25:
        /*0030*/ 	.byte	0x04, 0x11
        /*0032*/ 	.short	(.L_27 - .L_26)
	.align		4
.L_26:
        /*0034*/ 	.word	index@(_ZN7cutlass13device_kernelINS_4gemm6kernel13GemmUniversalIN4cute5tupleIJiiiiEEENS1_10collective13CollectiveMmaINS1_35MainloopSm100TmaUmmaWarpSpecializedILi6ELi2ELi4ENS5_IJNS4_1CILi4EEESB_NSA_ILi1EEEEEEEENS5_IJNSA_ILi64EEESF_NSA_ILi128EEEEEENS_6half_tENS5_IJlSC_lEEESI_SJ_NS4_8TiledMMAINS4_8MMA_AtomIJNS4_20SM100_MMA_F16BF16_SSISI_SI_fLi64ELi64ELNS4_4UMMA5MajorE0ELSO_0ELNSN_7ScaleInE0ELSP_0EEEEEENS4_6LayoutINS5_IJSC_SC_SC_EEENS5_IJNSA_ILi0EEESU_SU_EEEEENS5_IJNS4_10UnderscoreESX_SX_EEEEENS4_23SM90_TMA_LOAD_MULTICASTENS4_14ComposedLayoutINS4_7SwizzleILi3ELi4ELi3EEENS4_18smem_ptr_flag_bitsILi16EEENSS_INS5_IJNSA_ILi8EEESF_EEENS5_IJSF_SC_EEEEEEEvNS4_8identityES10_S1A_vS1B_EENS_8epilogue10collective18CollectiveEpilogueINS1D_23Sm100TmaWarpSpecializedILi3ELi2ELi16ELb1ELb0EEEJSH_NS5_IJNSS_ISF_SC_EENSS_INSA_ILi32EEESC_EEEEESI_SJ_SI_SJ_NS1D_6fusion15FusionCallbacksIS1H_NS1M_17LinearCombinationISI_fSI_fLNS_15FloatRoundStyleE2EEESH_S1L_JEEENS4_5SM1004TMEM4LOAD26SM100_TMEM_LOAD_16dp256b4xENS4_13SM90_TMA_LOADENS11_INS12_ILi2ELi4ELi3EEES15_NSS_INS5_IJS16_S1J_EEENS5_IJS1J_SC_EEEEEEENS4_17SM75_U32x4_LDSM_NENS4_14SM90_TMA_STOREES21_NS4_17SM90_U32x4_STSM_NENS4_39AutoVectorizingCopyWithAssumedAlignmentILi128EEEEEEvvEEEEvNT_6ParamsE)
        /*0038*/ 	.word	0x00000000


	//----- nvinfo : EIATTR_MIN_STACK_SIZE
	.align		4
.L_27:
        /*003c*/ 	.byte	0x04, 0x12
        /*003e*/ 	.short	(.L_29 - .L_28)
	.align		4
.L_28:
        /*0040*/ 	.word	index@(_ZN7cutlass13device_kernelINS_4gemm6kernel13GemmUniversalIN4cute5tupleIJiiiiEEENS1_10collective13CollectiveMmaINS1_35MainloopSm100TmaUmmaWarpSpecializedILi6ELi2ELi4ENS5_IJNS4_1CILi4EEESB_NSA_ILi1EEEEEEEENS5_IJNSA_ILi64EEESF_NSA_ILi128EEEEEENS_6half_tENS5_IJlSC_lEEESI_SJ_NS4_8TiledMMAINS4_8MMA_AtomIJNS4_20SM100_MMA_F16BF16_SSISI_SI_fLi64ELi64ELNS4_4UMMA5MajorE0ELSO_0ELNSN_7ScaleInE0ELSP_0EEEEEENS4_6LayoutINS5_IJSC_SC_SC_EEENS5_IJNSA_ILi0EEESU_SU_EEEEENS5_IJNS4_10UnderscoreESX_SX_EEEEENS4_23SM90_TMA_LOAD_MULTICASTENS4_14ComposedLayoutINS4_7SwizzleILi3ELi4ELi3EEENS4_18smem_ptr_flag_bitsILi16EEENSS_INS5_IJNSA_ILi8EEESF_EEENS5_IJSF_SC_EEEEEEEvNS4_8identityES10_S1A_vS1B_EENS_8epilogue10collective18CollectiveEpilogueINS1D_23Sm100TmaWarpSpecializedILi3ELi2ELi16ELb1ELb0EEEJSH_NS5_IJNSS_ISF_SC_EENSS_INSA_ILi32EEESC_EEEEESI_SJ_SI_SJ_NS1D_6fusion15FusionCallbacksIS1H_NS1M_17LinearCombinationISI_fSI_fLNS_15FloatRoundStyleE2EEESH_S1L_JEEENS4_5SM1004TMEM4LOAD26SM100_TMEM_LOAD_16dp256b4xENS4_13SM90_TMA_LOADENS11_INS12_ILi2ELi4ELi3EEES15_NSS_INS5_IJS16_S1J_EEENS5_IJS1J_SC_EEEEEEENS4_17SM75_U32x4_LDSM_NENS4_14SM90_TMA_STOREES21_NS4_17SM90_U32x4_STSM_NENS4_39AutoVectorizingCopyWithAssumedAlignmentILi128EEEEEEvvEEEEvNT_6ParamsE)
        /*0044*/ 	.word	0x00000000
.L_29:


//--------------------- .nv.compat                --------------------------
	.section	.nv.compat,"",@"SHT_CUDA_COMPAT_INFO"
	.align	4
        /*0000*/ 	.byte	0x02, 0x09, 0x01, 0x00, 0x02, 0x02, 0x02, 0x00, 0x02, 0x05, 0x05, 0x00, 0x03, 0x07, 0x01, 0x01
        /*0010*/ 	.byte	0x02, 0x03, 0x01, 0x00, 0x02, 0x06, 0x01, 0x00, 0x04, 0x0b, 0x08, 0x00, 0x09, 0x00, 0x00, 0x00
        /*0020*/ 	.byte	0x00, 0x00, 0x00, 0x00


//--------------------- .nv.info._ZN7cutlass13device_kernelINS_4gemm6kernel13GemmUniversalIN4cute5tupleIJiiiiEEENS1_10collective13CollectiveMmaINS1_35MainloopSm100TmaUmmaWarpSpecializedILi6ELi2ELi4ENS5_IJNS4_1CILi4EEESB_NSA_ILi1EEEEEEEENS5_IJNSA_ILi64EEESF_NSA_ILi128EEEEEENS_6half_tENS5_IJlSC_lEEESI_SJ_NS4_8TiledMMAINS4_8MMA_AtomIJNS4_20SM100_MMA_F16BF16_SSISI_SI_fLi64ELi64ELNS4_4UMMA5MajorE0ELSO_0ELNSN_7ScaleInE0ELSP_0EEEEEENS4_6LayoutINS5_IJSC_SC_SC_EEENS5_IJNSA_ILi0EEESU_SU_EEEEENS5_IJNS4_10UnderscoreESX_SX_EEEEENS4_23SM90_TMA_LOAD_MULTICASTENS4_14ComposedLayoutINS4_7SwizzleILi3ELi4ELi3EEENS4_18smem_ptr_flag_bitsILi16EEENSS_INS5_IJNSA_ILi8EEESF_EEENS5_IJSF_SC_EEEEEEEvNS4_8identityES10_S1A_vS1B_EENS_8epilogue10collective18CollectiveEpilogueINS1D_23Sm100TmaWarpSpecializedILi3ELi2ELi16ELb1ELb0EEEJSH_NS5_IJNSS_ISF_SC_EENSS_INSA_ILi32EEESC_EEEEESI_SJ_SI_SJ_NS1D_6fusion15FusionCallbacksIS1H_NS1M_17LinearCombinationISI_fSI_fLNS_15FloatRoundStyleE2EEESH_S1L_JEEENS4_5SM1004TMEM4LOAD26SM100_TMEM_LOAD_16dp256b4xENS4_13SM90_TMA_LOADENS11_INS12_ILi2ELi4ELi3EEES15_NSS_INS5_IJS16_S1J_EEENS5_IJS1J_SC_EEEEEEENS4_17SM75_U32x4_LDSM_NENS4_14SM90_TMA_STOREES21_NS4_17SM90_U32x4_STSM_NENS4_39AutoVectorizingCopyWithAssumedAlignmentILi128EEEEEEvvEEEEvNT_6ParamsE --------------------------
	.section	.nv.info._ZN7cutlass13device_kernelINS_4gemm6kernel13GemmUniversalIN4cute5tupleIJiiiiEEENS1_10collective13CollectiveMmaINS1_35MainloopSm100TmaUmmaWarpSpecializedILi6ELi2ELi4ENS5_IJNS4_1CILi4EEESB_NSA_ILi1EEEEEEEENS5_IJNSA_ILi64EEESF_NSA_ILi128EEEEEENS_6half_tENS5_IJlSC_lEEESI_SJ_NS4_8TiledMMAINS4_8MMA_AtomIJNS4_20SM100_MMA_F16BF16_SSISI_SI_fLi64ELi64ELNS4_4UMMA5MajorE0ELSO_0ELNSN_7ScaleInE0ELSP_0EEEEEENS4_6LayoutINS5_IJSC_SC_SC_EEENS5_IJNSA_ILi0EEESU_SU_EEEEENS5_IJNS4_10UnderscoreESX_SX_EEEEENS4_23SM90_TMA_LOAD_MULTICASTENS4_14ComposedLayoutINS4_7SwizzleILi3ELi4ELi3EEENS4_18smem_ptr_flag_bitsILi16EEENSS_INS5_IJNSA_ILi8EEESF_EEENS5_IJSF_SC_EEEEEEEvNS4_8identityES10_S1A_vS1B_EENS_8epilogue10collective18CollectiveEpilogueINS1D_23Sm100TmaWarpSpecializedILi3ELi2ELi16ELb1ELb0EEEJSH_NS5_IJNSS_ISF_SC_EENSS_INSA_ILi32EEESC_EEEEESI_SJ_SI_SJ_NS1D_6fusion15FusionCallbacksIS1H_NS1M_17LinearCombinationISI_fSI_fLNS_15FloatRoundStyleE2EEESH_S1L_JEEENS4_5SM1004TMEM4LOAD26SM100_TMEM_LOAD_16dp256b4xENS4_13SM90_TMA_LOADENS11_INS12_ILi2ELi4ELi3EEES15_NSS_INS5_IJS16_S1J_EEENS5_IJS1J_SC_EEEEEEENS4_17SM75_U32x4_LDSM_NENS4_14SM90_TMA_STOREES21_NS4_17SM90_U32x4_STSM_NENS4_39AutoVectorizingCopyWithAssumedAlignmentILi128EEEEEEvvEEEEvNT_6ParamsE,"",@"SHT_CUDA_INFO"
	.sectionflags	@""
	.align	4


	//----- nvinfo : EIATTR_CUDA_API_VERSION
	.align		4
        /*0000*/ 	.byte	0x04, 0x37
        /*0002*/ 	.short	(.L_31 - .L_30)
.L_30:
        /*0004*/ 	.word	0x00000082


	//----- nvinfo : EIATTR_KPARAM_INFO
	.align		4
.L_31:
        /*0008*/ 	.byte	0x04, 0x17
        /*000a*/ 	.short	(.L_33 - .L_32)
.L_32:
        /*000c*/ 	.word	0x00000000
        /*0010*/ 	.short	0x0000
        /*0012*/ 	.short	0x0000
        /*0014*/ 	.byte	0x00, 0xf0, 0x01, 0x20


	//----- nvinfo : EIATTR_AT_ENTRY_FRAGMENTS
	.align		4
.L_33:
        /*0018*/ 	.byte	0x04, 0x4f
        /*001a*/ 	.short	(.L_35 - .L_34)


	//   ....[0]....
.L_34:
        /*001c*/ 	.word	0x00000006


	//----- nvinfo : EIATTR_RESERVED_SMEM_USED
	.align		4
.L_35:
        /*0020*/ 	.byte	0x01, 0x41
	.zero		2


	//----- nvinfo : EIATTR_SPARSE_MMA_MASK
	.align		4
        /*0024*/ 	.byte	0x03, 0x50
        /*0026*/ 	.short	0x0000


	//----- nvinfo : EIATTR_TCGEN05_1CTA_USED
	.align		4
        /*0028*/ 	.byte	0x01, 0x51
	.zero		2


	//----- nvinfo : EIATTR_MAXREG_COUNT
	.align		4
        /*002c*/ 	.byte	0x03, 0x1b
        /*002e*/ 	.short	0x00ff


	//----- nvinfo : EIATTR_NUM_BARRIERS
	.align		4
        /*0030*/ 	.byte	0x02, 0x4c
        /*0032*/ 	.byte	0x07
	.zero		1


	//----- nvinfo : EIATTR_EXTERNS
	.align		4
        /*0034*/ 	.byte	0x04, 0x0f
        /*0036*/ 	.short	(.L_37 - .L_36)


	//   ....[0]....
	.align		4
.L_36:
        /*0038*/ 	.word	index@(__assertfail)


	//----- nvinfo : EIATTR_MERCURY_ISA_VERSION
	.align		4
.L_37:
        /*003c*/ 	.byte	0x03, 0x5f
        /*003e*/ 	.short	0x0101


	//----- nvinfo : EIATTR_INT_WARP_WIDE_INSTR_OFFSETS
	.align		4
        /*0040*/ 	.byte	0x04, 0x31
        /*0042*/ 	.short	(.L_39 - .L_38)


	//   ....[0]....
.L_38:
        /*0044*/ 	.word	0x00004610


	//   ....[1]....
        /*0048*/ 	.word	0x00004640


	//   ....[2]....
        /*004c*/ 	.word	0x00004660


	//   ....[3]....
        /*0050*/ 	.word	0x00005230


	//   ....[4]....
        /*0054*/ 	.word	0x000052b0


	//   ....[5]....
        /*0058*/ 	.word	0x000053b0


	//   ....[6]....
        /*005c*/ 	.word	0x000054c0


	//----- nvinfo : EIATTR_COOP_GROUP_MASK_REGIDS
	.align		4
.L_39:
        /*0060*/ 	.byte	0x04, 0x29
        /*0062*/ 	.short	(.L_41 - .L_40)


	//   ....[0]....
.L_40:
        /*0064*/ 	.word	0xffffffff


	//   ....[1]....
        /*0068*/ 	.word	0xffffffff


	//   ....[2]....
        /*006c*/ 	.word	0xffffffff


	//   ....[3]....
        /*0070*/ 	.word	0xffffffff


	//   ....[4]....
        /*0074*/ 	.word	0xffffffff


	//   ....[5]....
        /*0078*/ 	.word	0xffffffff


	//   ....[6]....
        /*007c*/ 	.word	0xffffffff


	//   ....[7]....
        /*0080*/ 	.word	0xffffffff


	//   ....[8]....
        /*0084*/ 	.word	0xffffffff


	//   ....[9]....
        /*0088*/ 	.word	0xffffffff


	//   ....[10]....
        /*008c*/ 	.word	0xffffffff


	//   ....[11]....
        /*0090*/ 	.word	0xffffffff


	//   ....[12]....
        /*0094*/ 	.word	0xffffffff


	//   ....[13]....
        /*0098*/ 	.word	0xffffffff


	//----- nvinfo : EIATTR_COOP_GROUP_INSTR_OFFSETS
	.align		4
.L_41:
        /*009c*/ 	.byte	0x04, 0x28
        /*009e*/ 	.short	(.L_43 - .L_42)


	//   ....[0]....
.L_42:
        /*00a0*/ 	.word	0x00000080


	//   ....[1]....
        /*00a4*/ 	.word	0x000004e0


	//   ....[2]....
        /*00a8*/ 	.word	0x000006d0


	//   ....[3]....
        /*00ac*/ 	.word	0x00000850


	//   ....[4]....
        /*00b0*/ 	.word	0x00000950


	//   ....[5]....
        /*00b4*/ 	.word	0x00000ac0


	//   ....[6]....
        /*00b8*/ 	.word	0x00000c60


	//   ....[7]....
        /*00bc*/ 	.word	0x00000e10


	//   ....[8]....
        /*00c0*/ 	.word	0x00002660


	//   ....[9]....
        /*00c4*/ 	.word	0x00003640


	//   ....[10]....
        /*00c8*/ 	.word	0x00003850


	//   ....[11]....
        /*00cc*/ 	.word	0x00003880


	//   ....[12]....
        /*00d0*/ 	.word	0x000044f0


	//   ....[13]....
        /*00d4*/ 	.word	0x00004720


	//----- nvinfo : EIATTR_VRC_CTA_INIT_COUNT
	.align		4
.L_43:
        /*00d8*/ 	.byte	0x02, 0x4a
        /*00da*/ 	.byte	0x80
	.zero		1


	//----- nvinfo : EIATTR_SYSCALL_OFFSETS
	.align		4
        /*00dc*/ 	.byte	0x04, 0x46
        /*00de*/ 	.short	(.L_45 - .L_44)


	//   ....[0]....
.L_44:
        /*00e0*/ 	.word	0x000061b0


	//   ....[1]....
        /*00e4*/ 	.word	0x000062a0


	//   ....[2]....
        /*00e8*/ 	.word	0x00006a70


	//   ....[3]....
        /*00ec*/ 	.word	0x000073c0


	//----- nvinfo : EIATTR_MBARRIER_INSTR_OFFSETS
	.align		4
.L_45:
        /*00f0*/ 	.byte	0x04, 0x39
        /*00f2*/ 	.short	(.L_47 - .L_46)


	//   ....[0]....
.L_46:
        /*00f4*/ 	.word	0x00000600
        /*00f8*/ 	.word	0x000000ff
        /*00fc*/ 	.word	0x00000000
        /*0100*/ 	.short	0x0100
        /*0102*/ 	.byte	0x04
	.zero		1


	//   ....[1]....
        /*0104*/ 	.word	0x00000610
        /*0108*/ 	.word	0x000000ff
        /*010c*/ 	.word	0x00000030
        /*0110*/ 	.short	0x0100
        /*0112*/ 	.byte	0x04
	.zero		1


	//   ....[2]....
        /*0114*/ 	.word	0x00000620
        /*0118*/ 	.word	0x000000ff
        /*011c*/ 	.word	0x00000008
        /*0120*/ 	.short	0x0100
        /*0122*/ 	.byte	0x04
	.zero		1


	//   ....[3]....
        /*0124*/ 	.word	0x00000630
        /*0128*/ 	.word	0x000000ff
        /*012c*/ 	.word	0x00000038
        /*0130*/ 	.short	0x0100
        /*0132*/ 	.byte	0x04
	.zero		1


	//   ....[4]....
        /*0134*/ 	.word	0x00000640
        /*0138*/ 	.word	0x000000ff
        /*013c*/ 	.word	0x00000010
        /*0140*/ 	.short	0x0100
        /*0142*/ 	.byte	0x04
	.zero		1


	//   ....[5]....
        /*0144*/ 	.word	0x00000650
        /*0148*/ 	.word	0x000000ff
        /*014c*/ 	.word	0x00000040
        /*0150*/ 	.short	0x0100
        /*0152*/ 	.byte	0x04
	.zero		1


	//   ....[6]....
        /*0154*/ 	.word	0x00000660
        /*0158*/ 	.word	0x000000ff
        /*015c*/ 	.word	0x00000018
        /*0160*/ 	.short	0x0100
        /*0162*/ 	.byte	0x04
	.zero		1


	//   ....[7]....
        /*0164*/ 	.word	0x00000670
        /*0168*/ 	.word	0x000000ff
        /*016c*/ 	.word	0x00000048
        /*0170*/ 	.short	0x0100
        /*0172*/ 	.byte	0x04
	.zero		1


	//   ....[8]....
        /*0174*/ 	.word	0x00000680
        /*0178*/ 	.word	0x000000ff
        /*017c*/ 	.word	0x00000020
        /*0180*/ 	.short	0x0100
        /*0182*/ 	.byte	0x04
	.zero		1


	//   ....[9]....
        /*0184*/ 	.word	0x00000690
        /*0188*/ 	.word	0x000000ff
        /*018c*/ 	.word	0x00000050
        /*0190*/ 	.short	0x0100
        /*0192*/ 	.byte	0x04
	.zero		1


	//   ....[10]....
        /*0194*/ 	.word	0x000006a0
        /*0198*/ 	.word	0x000000ff
        /*019c*/ 	.word	0x00000028
        /*01a0*/ 	.short	0x0100
        /*01a2*/ 	.byte	0x04
	.zero		1


	//   ....[11]....
        /*01a4*/ 	.word	0x000006b0
        /*01a8*/ 	.word	0x000000ff
        /*01ac*/ 	.word	0x00000058
        /*01b0*/ 	.short	0x0100
        /*01b2*/ 	.byte	0x04
	.zero		1


	//   ....[12]....
        /*01b4*/ 	.word	0x000007e0
        /*01b8*/ 	.word	0x000000ff
        /*01bc*/ 	.word	0x00000060
        /*01c0*/ 	.short	0x0100
        /*01c2*/ 	.byte	0x04
	.zero		1


	//   ....[13]....
        /*01c4*/ 	.word	0x000007f0
        /*01c8*/ 	.word	0x000000ff
        /*01cc*/ 	.word	0x00000078
        /*01d0*/ 	.short	0x0100
        /*01d2*/ 	.byte	0x04
	.zero		1


	//   ....[14]....
        /*01d4*/ 	.word	0x00000800
        /*01d8*/ 	.word	0x000000ff
        /*01dc*/ 	.word	0x00000068
        /*01e0*/ 	.short	0x0100
        /*01e2*/ 	.byte	0x04
	.zero		1


	//   ....[15]....
        /*01e4*/ 	.word	0x00000810
        /*01e8*/ 	.word	0x000000ff
        /*01ec*/ 	.word	0x00000080
        /*01f0*/ 	.short	0x0100
        /*01f2*/ 	.byte	0x04
	.zero		1


	//   ....[16]....
        /*01f4*/ 	.word	0x00000820
        /*01f8*/ 	.word	0x000000ff
        /*01fc*/ 	.word	0x00000070
        /*0200*/ 	.short	0x0100
        /*0202*/ 	.byte	0x04
	.zero		1


	//   ....[17]....
        /*0204*/ 	.word	0x00000830
        /*0208*/ 	.word	0x000000ff
        /*020c*/ 	.word	0x00000088
        /*0210*/ 	.short	0x0100
        /*0212*/ 	.byte	0x04
	.zero		1


	//   ....[18]....
        /*0214*/ 	.word	0x00000920
        /*0218*/ 	.word	0x000000ff
        /*021c*/ 	.word	0x00000090
        /*0220*/ 	.short	0x0100
        /*0222*/ 	.byte	0x06
	.zero		1


	//   ....[19]....
        /*0224*/ 	.word	0x00000930
        /*0228*/ 	.word	0x000000ff
        /*022c*/ 	.word	0x00000098
        /*0230*/ 	.short	0x0100
        /*0232*/ 	.byte	0x06
	.zero		1


	//   ....[20]....
        /*0234*/ 	.word	0x00000a70
        /*0238*/ 	.word	0x000000ff
        /*023c*/ 	.word	0x000000a0
        /*0240*/ 	.short	0x0100
        /*0242*/ 	.byte	0x06
	.zero		1


	//   ....[21]....
        /*0244*/ 	.word	0x00000a80
        /*0248*/ 	.word	0x000000ff
        /*024c*/ 	.word	0x000000b0
        /*0250*/ 	.short	0x0100
        /*0252*/ 	.byte	0x06
	.zero		1


	//   ....[22]....
        /*0254*/ 	.word	0x00000a90
        /*0258*/ 	.word	0x000000ff
        /*025c*/ 	.word	0x000000a8
        /*0260*/ 	.short	0x0100
        /*0262*/ 	.byte	0x06
	.zero		1


	//   ....[23]....
        /*0264*/ 	.word	0x00000aa0
        /*0268*/ 	.word	0x000000ff
        /*026c*/ 	.word	0x000000b8
        /*0270*/ 	.short	0x0100
        /*0272*/ 	.byte	0x06
	.zero		1


	//   ....[24]....
        /*0274*/ 	.word	0x00000bd0
        /*0278*/ 	.word	0x000000ff
        /*027c*/ 	.word	0x000000c0
        /*0280*/ 	.short	0x0100
        /*0282*/ 	.byte	0x04
	.zero		1


	//   ....[25]....
        /*0284*/ 	.word	0x00000be0
        /*0288*/ 	.word	0x000000ff
        /*028c*/ 	.word	0x000000e0
        /*0290*/ 	.short	0x0100
        /*0292*/ 	.byte	0x04
	.zero		1


	//   ....[26]....
        /*0294*/ 	.word	0x00000bf0
        /*0298*/ 	.word	0x000000ff
        /*029c*/ 	.word	0x000000c8
        /*02a0*/ 	.short	0x0100
        /*02a2*/ 	.byte	0x04
	.zero		1


	//   ....[27]....
        /*02a4*/ 	.word	0x00000c00
        /*02a8*/ 	.word	0x000000ff
        /*02ac*/ 	.word	0x000000e8
        /*02b0*/ 	.short	0x0100
        /*02b2*/ 	.byte	0x04
	.zero		1


	//   ....[28]....
        /*02b4*/ 	.word	0x00000c10
        /*02b8*/ 	.word	0x000000ff
        /*02bc*/ 	.word	0x000000d0
        /*02c0*/ 	.short	0x0100
        /*02c2*/ 	.byte	0x04
	.zero		1


	//   ....[29]....
        /*02c4*/ 	.word	0x00000c20
        /*02c8*/ 	.word	0x000000ff
        /*02cc*/ 	.word	0x000000f0
        /*02d0*/ 	.short	0x0100
        /*02d2*/ 	.byte	0x04
	.zero		1


	//   ....[30]....
        /*02d4*/ 	.word	0x00000c30
        /*02d8*/ 	.word	0x000000ff
        /*02dc*/ 	.word	0x000000d8
        /*02e0*/ 	.short	0x0100
        /*02e2*/ 	.byte	0x04
	.zero		1


	//   ....[31]....
        /*02e4*/ 	.word	0x00000c40
        /*02e8*/ 	.word	0x000000ff
        /*02ec*/ 	.word	0x000000f8
        /*02f0*/ 	.short	0x0100
        /*02f2*/ 	.byte	0x04
	.zero		1


	//   ....[32]....
        /*02f4*/ 	.word	0x00000d30
        /*02f8*/ 	.word	0x000000ff
        /*02fc*/ 	.word	0x00000100
        /*0300*/ 	.short	0x0100
        /*0302*/ 	.byte	0x04
	.zero		1


	//   ....[33]....
        /*0304*/ 	.word	0x00000d40
        /*0308*/ 	.word	0x000000ff
        /*030c*/ 	.word	0x00000110
        /*0310*/ 	.short	0x0100
        /*0312*/ 	.byte	0x04
	.zero		1


	//   ....[34]....
        /*0314*/ 	.word	0x00000d50
        /*0318*/ 	.word	0x000000ff
        /*031c*/ 	.word	0x00000108
        /*0320*/ 	.short	0x0100
        /*0322*/ 	.byte	0x04
	.zero		1


	//   ....[35]....
        /*0324*/ 	.word	0x00000d60
        /*0328*/ 	.word	0x000000ff
        /*032c*/ 	.word	0x00000118
        /*0330*/ 	.short	0x0100
        /*0332*/ 	.byte	0x04
	.zero		1


	//   ....[36]....
        /*0334*/ 	.word	0x00001c50
        /*0338*/ 	.word	0x00000000
        /*033c*/ 	.word	0x00000110
        /*0340*/ 	.short	0x010a
        /*0342*/ 	.byte	0xff
	.zero		1


	//   ....[37]....
        /*0344*/ 	.word	0x00001c80
        /*0348*/ 	.word	0x00000000
        /*034c*/ 	.word	0x00000100
        /*0350*/ 	.short	0x0101
        /*0352*/ 	.byte	0xff
	.zero		1


	//   ....[38]....
        /*0354*/ 	.word	0x00001d60
        /*0358*/ 	.word	0x000000ff
        /*035c*/ 	.word	0x00000030
        /*0360*/ 	.short	0x010a
        /*0362*/ 	.byte	0x04
	.zero		1


	//   ....[39]....
        /*0364*/ 	.word	0x00001de0
        /*0368*/ 	.word	0x000000ff
        /*036c*/ 	.word	0x00000030
        /*0370*/ 	.short	0x010a
        /*0372*/ 	.byte	0x21
	.zero		1


	//   ....[40]....
        /*0374*/ 	.word	0x00001f20
        /*0378*/ 	.word	0x000000ff
        /*037c*/ 	.word	0x00000030
        /*0380*/ 	.short	0x010a
        /*0382*/ 	.byte	0x04
	.zero		1


	//   ....[41]....
        /*0384*/ 	.word	0x000021e0
        /*0388*/ 	.word	0x000000ff
        /*038c*/ 	.word	0x00000098
        /*0390*/ 	.short	0x0101
        /*0392*/ 	.byte	0x15
	.zero		1


	//   ....[42]....
        /*0394*/ 	.word	0x00002200
        /*0398*/ 	.word	0x000000ff
        /*039c*/ 	.word	0x00000030
        /*03a0*/ 	.short	0x010a
        /*03a2*/ 	.byte	0x04
	.zero		1


	//   ....[43]....
        /*03a4*/ 	.word	0x00002280
        /*03a8*/ 	.word	0x000000ff
        /*03ac*/ 	.word	0x00000030
        /*03b0*/ 	.short	0x010a
        /*03b2*/ 	.byte	0x21
	.zero		1


	//   ....[44]....
        /*03b4*/ 	.word	0x000023c0
        /*03b8*/ 	.word	0x000000ff
        /*03bc*/ 	.word	0x00000030
        /*03c0*/ 	.short	0x010a
        /*03c2*/ 	.byte	0x04
	.zero		1


	//   ....[45]....
        /*03c4*/ 	.word	0x00002690
        /*03c8*/ 	.word	0x00000003
        /*03cc*/ 	.word	0x000000a0
        /*03d0*/ 	.short	0x010a
        /*03d2*/ 	.byte	0xff
	.zero		1


	//   ....[46]....
        /*03d4*/ 	.word	0x000027e0
        /*03d8*/ 	.word	0x00000000
        /*03dc*/ 	.word	0x00000000
        /*03e0*/ 	.short	0x0101
        /*03e2*/ 	.byte	0xff
	.zero		1


	//   ....[47]....
        /*03e4*/ 	.word	0x00002da0
        /*03e8*/ 	.word	0x000000ff
        /*03ec*/ 	.word	0x00000000
        /*03f0*/ 	.short	0x010a
        /*03f2*/ 	.byte	0x04
	.zero		1


	//   ....[48]....
        /*03f4*/ 	.word	0x00002e30
        /*03f8*/ 	.word	0x000000ff
        /*03fc*/ 	.word	0x00000000
        /*0400*/ 	.short	0x010a
        /*0402*/ 	.byte	0x05
	.zero		1


	//   ....[49]....
        /*0404*/ 	.word	0x00002ec0
        /*0408*/ 	.word	0x000000ff
        /*040c*/ 	.word	0x00000000
        /*0410*/ 	.short	0x010a
        /*0412*/ 	.byte	0x05
	.zero		1


	//   ....[50]....
        /*0414*/ 	.word	0x00002f50
        /*0418*/ 	.word	0x000000ff
        /*041c*/ 	.word	0x00000000
        /*0420*/ 	.short	0x010a
        /*0422*/ 	.byte	0x05
	.zero		1


	//   ....[51]....
        /*0424*/ 	.word	0x00002fe0
        /*0428*/ 	.word	0x000000ff
        /*042c*/ 	.word	0x00000000
        /*0430*/ 	.short	0x010a
        /*0432*/ 	.byte	0x05
	.zero		1


	//   ....[52]....
        /*0434*/ 	.word	0x00003080
        /*0438*/ 	.word	0x00000000
        /*043c*/ 	.word	0x00000000
        /*0440*/ 	.short	0x010a
        /*0442*/ 	.byte	0xff
	.zero		1


	//   ....[53]....
        /*0444*/ 	.word	0x000031a0
        /*0448*/ 	.word	0x00000002
        /*044c*/ 	.word	0x00000100
        /*0450*/ 	.short	0x010a
        /*0452*/ 	.byte	0xff
	.zero		1


	//   ....[54]....
        /*0454*/ 	.word	0x00003210
        /*0458*/ 	.word	0x00000002
        /*045c*/ 	.word	0x00000000
        /*0460*/ 	.short	0x0101
        /*0462*/ 	.byte	0xff
	.zero		1


	//   ....[55]....
        /*0464*/ 	.word	0x00003230
        /*0468*/ 	.word	0x000000ff
        /*046c*/ 	.word	0x000000b0
        /*0470*/ 	.short	0x010a
        /*0472*/ 	.byte	0x04
	.zero		1


	//   ....[56]....
        /*0474*/ 	.word	0x00003350
        /*0478*/ 	.word	0x00000002
        /*047c*/ 	.word	0x000000a0
        /*0480*/ 	.short	0x010a
        /*0482*/ 	.byte	0xff
	.zero		1


	//   ....[57]....
        /*0484*/ 	.word	0x00003450
        /*0488*/ 	.word	0x00000002
        /*048c*/ 	.word	0x00000000
        /*0490*/ 	.short	0x0101
        /*0492*/ 	.byte	0xff
	.zero		1


	//   ....[58]....
        /*0494*/ 	.word	0x000034e0
        /*0498*/ 	.word	0x000000ff
        /*049c*/ 	.word	0x000000b0
        /*04a0*/ 	.short	0x0106
        /*04a2*/ 	.byte	0x04
	.zero		1


	//   ....[59]....
        /*04a4*/ 	.word	0x00003500
        /*04a8*/ 	.word	0x000000ff
        /*04ac*/ 	.word	0x000000b0
        /*04b0*/ 	.short	0x010a
        /*04b2*/ 	.byte	0x04
	.zero		1


	//   ....[60]....
        /*04b4*/ 	.word	0x00003590
        /*04b8*/ 	.word	0x000000ff
        /*04bc*/ 	.word	0x000000b0
        /*04c0*/ 	.short	0x0106
        /*04c2*/ 	.byte	0x07
	.zero		1


	//   ....[61]....
        /*04c4*/ 	.word	0x000035d0
        /*04c8*/ 	.word	0x00000000
        /*04cc*/ 	.word	0x000000b0
        /*04d0*/ 	.short	0x010a
        /*04d2*/ 	.byte	0xff
	.zero		1


	//   ....[62]....
        /*04d4*/ 	.word	0x00003ba0
        /*04d8*/ 	.word	0x00000000
        /*04dc*/ 	.word	0x000000a0
        /*04e0*/ 	.short	0x010a
        /*04e2*/ 	.byte	0xff
	.zero		1


	//   ....[63]....
        /*04e4*/ 	.word	0x00003ca0
        /*04e8*/ 	.word	0x00000003
        /*04ec*/ 	.word	0x00000000
        /*04f0*/ 	.short	0x0101
        /*04f2*/ 	.byte	0xff
	.zero		1


	//   ....[64]....
        /*04f4*/ 	.word	0x00003cb0
        /*04f8*/ 	.word	0x000000ff
        /*04fc*/ 	.word	0x00000000
        /*0500*/ 	.short	0x010a
        /*0502*/ 	.byte	0x04
	.zero		1


	//   ....[65]....
        /*0504*/ 	.word	0x00003d30
        /*0508*/ 	.word	0x000000ff
        /*050c*/ 	.word	0x000000e0
        /*0510*/ 	.short	0x010a
        /*0512*/ 	.byte	0x2e
	.zero		1


	//   ....[66]....
        /*0514*/ 	.word	0x00003e10
        /*0518*/ 	.word	0x000000ff
        /*051c*/ 	.word	0x00000000
        /*0520*/ 	.short	0x010a
        /*0522*/ 	.byte	0x07
	.zero		1


	//   ....[67]....
        /*0524*/ 	.word	0x00003f50
        /*0528*/ 	.word	0x000000ff
        /*052c*/ 	.word	0x00000000
        /*0530*/ 	.short	0x010a
        /*0532*/ 	.byte	0x04
	.zero		1


	//   ....[68]....
        /*0534*/ 	.word	0x00004320
        /*0538*/ 	.word	0x000000ff
        /*053c*/ 	.word	0x00000000
        /*0540*/ 	.short	0x010a
        /*0542*/ 	.byte	0x04
	.zero		1


	//   ....[69]....
        /*0544*/ 	.word	0x000043b0
        /*0548*/ 	.word	0x000000ff
        /*054c*/ 	.word	0x00000000
        /*0550*/ 	.short	0x010a
        /*0552*/ 	.byte	0x05
	.zero		1


	//   ....[70]....
        /*0554*/ 	.word	0x00004440
        /*0558*/ 	.word	0x000000ff
        /*055c*/ 	.word	0x00000000
        /*0560*/ 	.short	0x010a
        /*0562*/ 	.byte	0x05
	.zero		1


	//   ....[71]....
        /*0564*/ 	.word	0x000044d0
        /*0568*/ 	.word	0x000000ff
        /*056c*/ 	.word	0x00000000
        /*0570*/ 	.short	0x010a
        /*0572*/ 	.byte	0x04
	.zero		1


	//   ....[72]....
        /*0574*/ 	.word	0x00004960
        /*0578*/ 	.word	0x0000000c
        /*057c*/ 	.word	0x000000a0
        /*0580*/ 	.short	0x010a
        /*0582*/ 	.byte	0xff
	.zero		1


	//   ....[73]....
        /*0584*/ 	.word	0x00004ad0
        /*0588*/ 	.word	0x00000000
        /*058c*/ 	.word	0x00000000
        /*0590*/ 	.short	0x0101
        /*0592*/ 	.byte	0xff
	.zero		1


	//   ....[74]....
        /*0594*/ 	.word	0x00004f50
        /*0598*/ 	.word	0x000000ff
        /*059c*/ 	.word	0x00000098
        /*05a0*/ 	.short	0x010a
        /*05a2*/ 	.byte	0x18
	.zero		1


	//   ....[75]....
        /*05a4*/ 	.word	0x00005110
        /*05a8*/ 	.word	0x000000ff
        /*05ac*/ 	.word	0x00000078
        /*05b0*/ 	.short	0x010a
        /*05b2*/ 	.byte	0x04
	.zero		1


	//   ....[76]....
        /*05b4*/ 	.word	0x000052e0
        /*05b8*/ 	.word	0x000000ff
        /*05bc*/ 	.word	0x00000060
        /*05c0*/ 	.short	0x010b
        /*05c2*/ 	.byte	0x04
	.zero		1


	//   ....[77]....
        /*05c4*/ 	.word	0x000052f0
        /*05c8*/ 	.word	0x000000ff
        /*05cc*/ 	.word	0x00000000
        /*05d0*/ 	.short	0x0101
        /*05d2*/ 	.byte	0x14
	.zero		1


	//   ....[78]....
        /*05d4*/ 	.word	0x00005300
        /*05d8*/ 	.word	0x000000ff
        /*05dc*/ 	.word	0x00000078
        /*05e0*/ 	.short	0x010a
        /*05e2*/ 	.byte	0x05
	.zero		1


	//   ....[79]....
        /*05e4*/ 	.word	0x000054f0
        /*05e8*/ 	.word	0x000000ff
        /*05ec*/ 	.word	0x00000060
        /*05f0*/ 	.short	0x010b
        /*05f2*/ 	.byte	0x05
	.zero		1


	//   ....[80]....
        /*05f4*/ 	.word	0x00005500
        /*05f8*/ 	.word	0x000000ff
        /*05fc*/ 	.word	0x00000000
        /*0600*/ 	.short	0x0101
        /*0602*/ 	.byte	0x04
	.zero		1


	//   ....[81]....
        /*0604*/ 	.word	0x000055a0
        /*0608*/ 	.word	0x000000ff
        /*060c*/ 	.word	0x00000000
        /*0610*/ 	.short	0x010a
        /*0612*/ 	.byte	0x04
	.zero		1


	//   ....[82]....
        /*0614*/ 	.word	0x00005630
        /*0618*/ 	.word	0x000000ff
        /*061c*/ 	.word	0x00000000
        /*0620*/ 	.short	0x010a
        /*0622*/ 	.byte	0x05
	.zero		1


	//   ....[83]....
        /*0624*/ 	.word	0x000056d0
        /*0628*/ 	.word	0x00000000
        /*062c*/ 	.word	0x00000000
        /*0630*/ 	.short	0x010a
        /*0632*/ 	.byte	0xff
	.zero		1


	//   ....[84]....
        /*0634*/ 	.word	0x00005a20
        /*0638*/ 	.word	0x00000000
        /*063c*/ 	.word	0x000000a0
        /*0640*/ 	.short	0x010a
        /*0642*/ 	.byte	0xff
	.zero		1


	//   ....[85]....
        /*0644*/ 	.word	0x00005af0
        /*0648*/ 	.word	0x00000000
        /*064c*/ 	.word	0x00000000
        /*0650*/ 	.short	0x0101
        /*0652*/ 	.byte	0xff
	.zero		1


	//   ....[86]....
        /*0654*/ 	.word	0x000066a0
        /*0658*/ 	.word	0x00000002
        /*065c*/ 	.word	0x00000060
        /*0660*/ 	.short	0x010a
        /*0662*/ 	.byte	0xff
	.zero		1


	//   ....[87]....
        /*0664*/ 	.word	0x000066d0
        /*0668*/ 	.word	0x0000001b
        /*066c*/ 	.word	0x000000c0
        /*0670*/ 	.short	0x010a
        /*0672*/ 	.byte	0xff
	.zero		1


	//   ....[88]....
        /*0674*/ 	.word	0x000067c0
        /*0678*/ 	.word	0x00000002
        /*067c*/ 	.word	0x00000060
        /*0680*/ 	.short	0x010a
        /*0682*/ 	.byte	0xff
	.zero		1


	//   ....[89]....
        /*0684*/ 	.word	0x00006950
        /*0688*/ 	.word	0x0000001b
        /*068c*/ 	.word	0x000000c0
        /*0690*/ 	.short	0x010a
        /*0692*/ 	.byte	0xff
	.zero		1


	//   ....[90]....
        /*0694*/ 	.word	0x00007120
        /*0698*/ 	.word	0x00000000
        /*069c*/ 	.word	0x00000000
        /*06a0*/ 	.short	0x0101
        /*06a2*/ 	.byte	0xff
	.zero		1


	//   ....[91]....
        /*06a4*/ 	.word	0x00007130
        /*06a8*/ 	.word	0x00000002
        /*06ac*/ 	.word	0x00000060
        /*06b0*/ 	.short	0x010a
        /*06b2*/ 	.byte	0xff
	.zero		1


	//   ....[92]....
        /*06b4*/ 	.word	0x000071f0
        /*06b8*/ 	.word	0x00000002
        /*06bc*/ 	.word	0x00000060
        /*06c0*/ 	.short	0x010a
        /*06c2*/ 	.byte	0xff
	.zero		1


	//   ....[93]....
        /*06c4*/ 	.word	0x000075a0
        /*06c8*/ 	.word	0x000000ff
        /*06cc*/ 	.word	0x00000000
        /*06d0*/ 	.short	0x0101
        /*06d2*/ 	.byte	0x04
	.zero		1


	//   ....[94]....
        /*06d4*/ 	.word	0x00007af0
        /*06d8*/ 	.word	0x00000000
        /*06dc*/ 	.word	0x00000000
        /*06e0*/ 	.short	0x0101
        /*06e2*/ 	.byte	0xff
	.zero		1


	//   ....[95]....
        /*06e4*/ 	.word	0x00007db0
        /*06e8*/ 	.word	0x000000ff
        /*06ec*/ 	.word	0x00000000
        /*06f0*/ 	.short	0x0101
        /*06f2*/ 	.byte	0x06
	.zero		1


	//   ....[96]....
        /*06f4*/ 	.word	0x00007dd0
        /*06f8*/ 	.word	0x00000000
        /*06fc*/ 	.word	0x00000110
        /*0700*/ 	.short	0x010a
        /*0702*/ 	.byte	0xff
	.zero		1


	//   ....[97]....
        /*0704*/ 	.word	0x00007e30
        /*0708*/ 	.word	0x00000000
        /*070c*/ 	.word	0x00000030
        /*0710*/ 	.short	0x010a
        /*0712*/ 	.byte	0xff
	.zero		1


	//   ....[98]....
        /*0714*/ 	.word	0x00007e90
        /*0718*/ 	.word	0x00000000
        /*071c*/ 	.word	0x00000030
        /*0720*/ 	.short	0x010a
        /*0722*/ 	.byte	0xff
	.zero		1


	//   ....[99]....
        /*0724*/ 	.word	0x00007ee0
        /*0728*/ 	.word	0x00000003
        /*072c*/ 	.word	0x000000a0
        /*0730*/ 	.short	0x010a
        /*0732*/ 	.byte	0xff
	.zero		1


	//   ....[100]....
        /*0734*/ 	.word	0x00007f40
        /*0738*/ 	.word	0x00000000
        /*073c*/ 	.word	0x00000000
        /*0740*/ 	.short	0x010a
        /*0742*/ 	.byte	0xff
	.zero		1


	//   ....[101]....
        /*0744*/ 	.word	0x00007fa0
        /*0748*/ 	.word	0x00000000
        /*074c*/ 	.word	0x00000000
        /*0750*/ 	.short	0x010a
        /*0752*/ 	.byte	0xff
	.zero		1


	//   ....[102]....
        /*0754*/ 	.word	0x00008000
        /*0758*/ 	.word	0x00000000
        /*075c*/ 	.word	0x00000000
        /*0760*/ 	.short	0x010a
        /*0762*/ 	.byte	0xff
	.zero		1


	//   ....[103]....
        /*0764*/ 	.word	0x00008060
        /*0768*/ 	.word	0x00000000
        /*076c*/ 	.word	0x00000000
        /*0770*/ 	.short	0x010a
        /*0772*/ 	.byte	0xff
	.zero		1


	//   ....[104]....
        /*0774*/ 	.word	0x000080c0
        /*0778*/ 	.word	0x00000000
        /*077c*/ 	.word	0x00000000
        /*0780*/ 	.short	0x010a
        /*0782*/ 	.byte	0xff
	.zero		1


	//   ....[105]....
        /*0784*/ 	.word	0x00008110
        /*0788*/ 	.word	0x00000002
        /*078c*/ 	.word	0x00000100
        /*0790*/ 	.short	0x010a
        /*0792*/ 	.byte	0xff
	.zero		1


	//   ....[106]....
        /*0794*/ 	.word	0x00008170
        /*0798*/ 	.word	0x00000002
        /*079c*/ 	.word	0x000000b0
        /*07a0*/ 	.short	0x010a
        /*07a2*/ 	.byte	0xff
	.zero		1


	//   ....[107]....
        /*07a4*/ 	.word	0x000081c0
        /*07a8*/ 	.word	0x00000002
        /*07ac*/ 	.word	0x000000a0
        /*07b0*/ 	.short	0x010a
        /*07b2*/ 	.byte	0xff
	.zero		1


	//   ....[108]....
        /*07b4*/ 	.word	0x00008220
        /*07b8*/ 	.word	0x00000000
        /*07bc*/ 	.word	0x000000b0
        /*07c0*/ 	.short	0x010a
        /*07c2*/ 	.byte	0xff
	.zero		1


	//   ....[109]....
        /*07c4*/ 	.word	0x00008270
        /*07c8*/ 	.word	0x00000000
        /*07cc*/ 	.word	0x000000a0
        /*07d0*/ 	.short	0x010a
        /*07d2*/ 	.byte	0xff
	.zero		1


	//   ....[110]....
        /*07d4*/ 	.word	0x000082d0
        /*07d8*/ 	.word	0x00000002
        /*07dc*/ 	.word	0x000000e0
        /*07e0*/ 	.short	0x010a
        /*07e2*/ 	.byte	0xff
	.zero		1


	//   ....[111]....
        /*07e4*/ 	.word	0x00008330
        /*07e8*/ 	.word	0x00000000
        /*07ec*/ 	.word	0x00000000
        /*07f0*/ 	.short	0x010a
        /*07f2*/ 	.byte	0xff
	.zero		1


	//   ....[112]....
        /*07f4*/ 	.word	0x00008390
        /*07f8*/ 	.word	0x00000000
        /*07fc*/ 	.word	0x00000000
        /*0800*/ 	.short	0x010a
        /*0802*/ 	.byte	0xff
	.zero		1


	//   ....[113]....
        /*0804*/ 	.word	0x000083f0
        /*0808*/ 	.word	0x00000000
        /*080c*/ 	.word	0x00000000
        /*0810*/ 	.short	0x010a
        /*0812*/ 	.byte	0xff
	.zero		1


	//   ....[114]....
        /*0814*/ 	.word	0x00008450
        /*0818*/ 	.word	0x00000000
        /*081c*/ 	.word	0x00000000
        /*0820*/ 	.short	0x010a
        /*0822*/ 	.byte	0xff
	.zero		1


	//   ....[115]....
        /*0824*/ 	.word	0x000084b0
        /*0828*/ 	.word	0x00000000
        /*082c*/ 	.word	0x00000000
        /*0830*/ 	.short	0x010a
        /*0832*/ 	.byte	0xff
	.zero		1


	//   ....[116]....
        /*0834*/ 	.word	0x00008500
        /*0838*/ 	.word	0x0000000c
        /*083c*/ 	.word	0x000000a0
        /*0840*/ 	.short	0x010a
        /*0842*/ 	.byte	0xff
	.zero		1


	//   ....[117]....
        /*0844*/ 	.word	0x00008560
        /*0848*/ 	.word	0x00000000
        /*084c*/ 	.word	0x00000098
        /*0850*/ 	.short	0x010a
        /*0852*/ 	.byte	0xff
	.zero		1


	//   ....[118]....
        /*0854*/ 	.word	0x000085c0
        /*0858*/ 	.word	0x00000000
        /*085c*/ 	.word	0x00000078
        /*0860*/ 	.short	0x010a
        /*0862*/ 	.byte	0xff
	.zero		1


	//   ....[119]....
        /*0864*/ 	.word	0x00008620
        /*0868*/ 	.word	0x00000006
        /*086c*/ 	.word	0x00000078
        /*0870*/ 	.short	0x010a
        /*0872*/ 	.byte	0xff
	.zero		1


	//   ....[120]....
        /*0874*/ 	.word	0x00008680
        /*0878*/ 	.word	0x00000000
        /*087c*/ 	.word	0x00000000
        /*0880*/ 	.short	0x010a
        /*0882*/ 	.byte	0xff
	.zero		1


	//   ....[121]....
        /*0884*/ 	.word	0x000086e0
        /*0888*/ 	.word	0x00000000
        /*088c*/ 	.word	0x00000000
        /*0890*/ 	.short	0x010a
        /*0892*/ 	.byte	0xff
	.zero		1


	//   ....[122]....
        /*0894*/ 	.word	0x00008730
        /*0898*/ 	.word	0x00000000
        /*089c*/ 	.word	0x000000a0
        /*08a0*/ 	.short	0x010a
        /*08a2*/ 	.byte	0xff
	.zero		1


	//   ....[123]....
        /*08a4*/ 	.word	0x00008780
        /*08a8*/ 	.word	0x00000002
        /*08ac*/ 	.word	0x00000060
        /*08b0*/ 	.short	0x010a
        /*08b2*/ 	.byte	0xff
	.zero		1


	//   ....[124]....
        /*08b4*/ 	.word	0x000087d0
        /*08b8*/ 	.word	0x0000001b
        /*08bc*/ 	.word	0x000000c0
        /*08c0*/ 	.short	0x010a
        /*08c2*/ 	.byte	0xff
	.zero		1


	//   ....[125]....
        /*08c4*/ 	.word	0x00008820
        /*08c8*/ 	.word	0x00000002
        /*08cc*/ 	.word	0x00000060
        /*08d0*/ 	.short	0x010a
        /*08d2*/ 	.byte	0xff
	.zero		1


	//----- nvinfo : EIATTR_NUM_MBARRIERS
	.align		4
.L_47:
        /*08d4*/ 	.byte	0x03, 0x38
        /*08d6*/ 	.short	0x0024


	//----- nvinfo : EIATTR_EXIT_INSTR_OFFSETS
	.align		4
        /*08d8*/ 	.byte	0x04, 0x1c
        /*08da*/ 	.short	(.L_49 - .L_48)


	//   ....[0]....
.L_48:
        /*08dc*/ 	.word	0x000030b0


	//   ....[1]....
        /*08e0*/ 	.word	0x000035a0


	//   ....[2]....
        /*08e4*/ 	.word	0x00003600


	//   ....[3]....
        /*08e8*/ 	.word	0x00004730


	//   ....[4]....
        /*08ec*/ 	.word	0x00005700


	//   ....[5]....
        /*08f0*/ 	.word	0x00005740


	//   ....[6]....
        /*08f4*/ 	.word	0x00007cb0


	//   ....[7]....
        /*08f8*/ 	.word	0x00007d20


	//   ....[8]....
        /*08fc*/ 	.word	0x00007d50


	//   ....[9]....
        /*0900*/ 	.word	0x00007dc0


	//----- nvinfo : EIATTR_MAX_THREADS
	.align		4
.L_49:
        /*0904*/ 	.byte	0x04, 0x05
        /*0906*/ 	.short	(.L_51 - .L_50)
.L_50:
        /*0908*/ 	.word	0x00000100
        /*090c*/ 	.word	0x00000001
        /*0910*/ 	.word	0x00000001


	//----- nvinfo : EIATTR_CRS_STACK_SIZE
	.align		4
.L_51:
        /*0914*/ 	.byte	0x04, 0x1e
        /*0916*/ 	.short	(.L_53 - .L_52)
.L_52:
        /*0918*/ 	.word	0x00000000


	//----- nvinfo : EIATTR_CBANK_PARAM_SIZE
	.align		4
.L_53:
        /*091c*/ 	.byte	0x03, 0x19
        /*091e*/ 	.short	0x0800


	//----- nvinfo : EIATTR_PARAM_CBANK
	.align		4
        /*0920*/ 	.byte	0x04, 0x0a
        /*0922*/ 	.short	(.L_55 - .L_54)
	.align		4
.L_54:
        /*0924*/ 	.word	index@(.nv.constant0._ZN7cutlass13device_kernelINS_4gemm6kernel13GemmUniversalIN4cute5tupleIJiiiiEEENS1_10collective13CollectiveMmaINS1_35MainloopSm100TmaUmmaWarpSpecializedILi6ELi2ELi4ENS5_IJNS4_1CILi4EEESB_NSA_ILi1EEEEEEEENS5_IJNSA_ILi64EEESF_NSA_ILi128EEEEEENS_6half_tENS5_IJlSC_lEEESI_SJ_NS4_8TiledMMAINS4_8MMA_AtomIJNS4_20SM100_MMA_F16BF16_SSISI_SI_fLi64ELi64ELNS4_4UMMA5MajorE0ELSO_0ELNSN_7ScaleInE0ELSP_0EEEEEENS4_6LayoutINS5_IJSC_SC_SC_EEENS5_IJNSA_ILi0EEESU_SU_EEEEENS5_IJNS4_10UnderscoreESX_SX_EEEEENS4_23SM90_TMA_LOAD_MULTICASTENS4_14ComposedLayoutINS4_7SwizzleILi3ELi4ELi3EEENS4_18smem_ptr_flag_bitsILi16EEENSS_INS5_IJNSA_ILi8EEESF_EEENS5_IJSF_SC_EEEEEEEvNS4_8identityES10_S1A_vS1B_EENS_8epilogue10collective18CollectiveEpilogueINS1D_23Sm100TmaWarpSpecializedILi3ELi2ELi16ELb1ELb0EEEJSH_NS5_IJNSS_ISF_SC_EENSS_INSA_ILi32EEESC_EEEEESI_SJ_SI_SJ_NS1D_6fusion15FusionCallbacksIS1H_NS1M_17LinearCombinationISI_fSI_fLNS_15FloatRoundStyleE2EEESH_S1L_JEEENS4_5SM1004TMEM4LOAD26SM100_TMEM_LOAD_16dp256b4xENS4_13SM90_TMA_LOADENS11_INS12_ILi2ELi4ELi3EEES15_NSS_INS5_IJS16_S1J_EEENS5_IJS1J_SC_EEEEEEENS4_17SM75_U32x4_LDSM_NENS4_14SM90_TMA_STOREES21_NS4_17SM90_U32x4_STSM_NENS4_39AutoVectorizingCopyWithAssumedAlignmentILi128EEEEEEvvEEEEvNT_6ParamsE)
        /*0928*/ 	.short	0x0380
        /*092a*/ 	.short	0x0800


	//----- nvinfo : EIATTR_SW_WAR
	.align		4
.L_55:
        /*092c*/ 	.byte	0x04, 0x36
        /*092e*/ 	.short	(.L_57 - .L_56)
.L_56:
        /*0930*/ 	.word	0x00000008
.L_57:


//--------------------- .nv.callgraph             --------------------------
	.section	.nv.callgraph,"",@"SHT_CUDA_CALLGRAPH"
	.align	4
	.sectionentsize	8
	.align		4
        /*0000*/ 	.word	0x00000000
	.align		4
        /*0004*/ 	.word	0xffffffff
	.align		4
        /*0008*/ 	.word	index@(_ZN7cutlass13device_kernelINS_4gemm6kernel13GemmUniversalIN4cute5tupleIJiiiiEEENS1_10collective13CollectiveMmaINS1_35MainloopSm100TmaUmmaWarpSpecializedILi6ELi2ELi4ENS5_IJNS4_1CILi4EEESB_NSA_ILi1EEEEEEEENS5_IJNSA_ILi64EEESF_NSA_ILi128EEEEEENS_6half_tENS5_IJlSC_lEEESI_SJ_NS4_8TiledMMAINS4_8MMA_AtomIJNS4_20SM100_MMA_F16BF16_SSISI_SI_fLi64ELi64ELNS4_4UMMA5MajorE0ELSO_0ELNSN_7ScaleInE0ELSP_0EEEEEENS4_6LayoutINS5_IJSC_SC_SC_EEENS5_IJNSA_ILi0EEESU_SU_EEEEENS5_IJNS4_10UnderscoreESX_SX_EEEEENS4_23SM90_TMA_LOAD_MULTICASTENS4_14ComposedLayoutINS4_7SwizzleILi3ELi4ELi3EEENS4_18smem_ptr_flag_bitsILi16EEENSS_INS5_IJNSA_ILi8EEESF_EEENS5_IJSF_SC_EEEEEEEvNS4_8identityES10_S1A_vS1B_EENS_8epilogue10collective18CollectiveEpilogueINS1D_23Sm100TmaWarpSpecializedILi3ELi2ELi16ELb1ELb0EEEJSH_NS5_IJNSS_ISF_SC_EENSS_INSA_ILi32EEESC_EEEEESI_SJ_SI_SJ_NS1D_6fusion15FusionCallbacksIS1H_NS1M_17LinearCombinationISI_fSI_fLNS_15FloatRoundStyleE2EEESH_S1L_JEEENS4_5SM1004TMEM4LOAD26SM100_TMEM_LOAD_16dp256b4xENS4_13SM90_TMA_LOADENS11_INS12_ILi2ELi4ELi3EEES15_NSS_INS5_IJS16_S1J_EEENS5_IJS1J_SC_EEEEEEENS4_17SM75_U32x4_LDSM_NENS4_14SM90_TMA_STOREES21_NS4_17SM90_U32x4_STSM_NENS4_39AutoVectorizingCopyWithAssumedAlignmentILi128EEEEEEvvEEEEvNT_6ParamsE)
	.align		4
        /*000c*/ 	.word	index@(__assertfail)
	.align		4
        /*0010*/ 	.word	0x00000000
	.align		4
        /*0014*/ 	.word	0xfffffffe
	.align		4
        /*0018*/ 	.word	0x00000000
	.align		4
        /*001c*/ 	.word	0xfffffffd
	.align		4
        /*0020*/ 	.word	0x00000000
	.align		4
        /*0024*/ 	.word	0xfffffffc


//--------------------- .nv.constant4             --------------------------
	.section	.nv.constant4,"a",@progbits
	.align	8
	.align		8
.nv.constant4:
        /*0000*/ 	.dword	__assertfail
	.align		8
        /*0008*/ 	.dword	__unnamed_1
	.align		8
        /*0010*/ 	.dword	__unnamed_2
	.align		8
        /*0018*/ 	.dword	_ZN40_INTERNAL_0023f224_4_k_cu_386aa2e9_210434cuda3std3__45__cpo5beginE
	.align		8
        /*0020*/ 	.dword	_ZN40_INTERNAL_0023f224_4_k_cu_386aa2e9_210434cuda3std3__45__cpo3endE
	.align		8
        /*0028*/ 	.dword	_ZN40_INTERNAL_0023f224_4_k_cu_386aa2e9_210434cuda3std3__45__cpo6cbeginE
	.align		8
        /*0030*/ 	.dword	_ZN40_INTERNAL_0023f224_4_k_cu_386aa2e9_210434cuda3std3__45__cpo4cendE
	.align		8
        /*0038*/ 	.dword	_ZN40_INTERNAL_0023f224_4_k_cu_386aa2e9_210434cuda3std3__442_GLOBAL__N__0023f224_4_k_cu_386aa2e9_210436ignoreE
	.align		8
        /*0040*/ 	.dword	_ZN40_INTERNAL_0023f224_4_k_cu_386aa2e9_210434cuda3std3__419piecewise_constructE
	.align		8
        /*0048*/ 	.dword	_ZN40_INTERNAL_0023f224_4_k_cu_386aa2e9_210434cuda3std3__48in_placeE
	.align		8
        /*0050*/ 	.dword	_ZN40_INTERNAL_0023f224_4_k_cu_386aa2e9_210434cuda3std6ranges3__45__cpo4swapE
	.align		8
        /*0058*/ 	.dword	_ZN40_INTERNAL_0023f224_4_k_cu_386aa2e9_210434cuda3std6ranges3__45__cpo9iter_moveE
	.align		8
        /*0060*/ 	.dword	_ZN40_INTERNAL_0023f224_4_k_cu_386aa2e9_210434cute7productE
	.align		8
        /*0068*/ 	.dword	_ZN40_INTERNAL_0023f224_4_k_cu_386aa2e9_210434cute1_E
	.align		8
        /*0070*/ 	.dword	$str$25
	.align		8
        /*0078*/ 	.dword	$str$26
	.align		8
        /*0080*/ 	.dword	$str$27
	.align		8
        /*0088*/ 	.dword	$str$28


//--------------------- .text._ZN7cutlass13device_kernelINS_4gemm6kernel13GemmUniversalIN4cute5tupleIJiiiiEEENS1_10collective13CollectiveMmaINS1_35MainloopSm100TmaUmmaWarpSpecializedILi6ELi2ELi4ENS5_IJNS4_1CILi4EEESB_NSA_ILi1EEEEEEEENS5_IJNSA_ILi64EEESF_NSA_ILi128EEEEEENS_6half_tENS5_IJlSC_lEEESI_SJ_NS4_8TiledMMAINS4_8MMA_AtomIJNS4_20SM100_MMA_F16BF16_SSISI_SI_fLi64ELi64ELNS4_4UMMA5MajorE0ELSO_0ELNSN_7ScaleInE0ELSP_0EEEEEENS4_6LayoutINS5_IJSC_SC_SC_EEENS5_IJNSA_ILi0EEESU_SU_EEEEENS5_IJNS4_10UnderscoreESX_SX_EEEEENS4_23SM90_TMA_LOAD_MULTICASTENS4_14ComposedLayoutINS4_7SwizzleILi3ELi4ELi3EEENS4_18smem_ptr_flag_bitsILi16EEENSS_INS5_IJNSA_ILi8EEESF_EEENS5_IJSF_SC_EEEEEEEvNS4_8identityES10_S1A_vS1B_EENS_8epilogue10collective18CollectiveEpilogueINS1D_23Sm100TmaWarpSpecializedILi3ELi2ELi16ELb1ELb0EEEJSH_NS5_IJNSS_ISF_SC_EENSS_INSA_ILi32EEESC_EEEEESI_SJ_SI_SJ_NS1D_6fusion15FusionCallbacksIS1H_NS1M_17LinearCombinationISI_fSI_fLNS_15FloatRoundStyleE2EEESH_S1L_JEEENS4_5SM1004TMEM4LOAD26SM100_TMEM_LOAD_16dp256b4xENS4_13SM90_TMA_LOADENS11_INS12_ILi2ELi4ELi3EEES15_NSS_INS5_IJS16_S1J_EEENS5_IJS1J_SC_EEEEEEENS4_17SM75_U32x4_LDSM_NENS4_14SM90_TMA_STOREES21_NS4_17SM90_U32x4_STSM_NENS4_39AutoVectorizingCopyWithAssumedAlignmentILi128EEEEEEvvEEEEvNT_6ParamsE --------------------------
	.section	.text._ZN7cutlass13device_kernelINS_4gemm6kernel13GemmUniversalIN4cute5tupleIJiiiiEEENS1_10collective13CollectiveMmaINS1_35MainloopSm100TmaUmmaWarpSpecializedILi6ELi2ELi4ENS5_IJNS4_1CILi4EEESB_NSA_ILi1EEEEEEEENS5_IJNSA_ILi64EEESF_NSA_ILi128EEEEEENS_6half_tENS5_IJlSC_lEEESI_SJ_NS4_8TiledMMAINS4_8MMA_AtomIJNS4_20SM100_MMA_F16BF16_SSISI_SI_fLi64ELi64ELNS4_4UMMA5MajorE0ELSO_0ELNSN_7ScaleInE0ELSP_0EEEEEENS4_6LayoutINS5_IJSC_SC_SC_EEENS5_IJNSA_ILi0EEESU_SU_EEEEENS5_IJNS4_10UnderscoreESX_SX_EEEEENS4_23SM90_TMA_LOAD_MULTICASTENS4_14ComposedLayoutINS4_7SwizzleILi3ELi4ELi3EEENS4_18smem_ptr_flag_bitsILi16EEENSS_INS5_IJNSA_ILi8EEESF_EEENS5_IJSF_SC_EEEEEEEvNS4_8identityES10_S1A_vS1B_EENS_8epilogue10collective18CollectiveEpilogueINS1D_23Sm100TmaWarpSpecializedILi3ELi2ELi16ELb1ELb0EEEJSH_NS5_IJNSS_ISF_SC_EENSS_INSA_ILi32EEESC_EEEEESI_SJ_SI_SJ_NS1D_6fusion15FusionCallbacksIS1H_NS1M_17LinearCombinationISI_fSI_fLNS_15FloatRoundStyleE2EEESH_S1L_JEEENS4_5SM1004TMEM4LOAD26SM100_TMEM_LOAD_16dp256b4xENS4_13SM90_TMA_LOADENS11_INS12_ILi2ELi4ELi3EEES15_NSS_INS5_IJS16_S1J_EEENS5_IJS1J_SC_EEEEEEENS4_17SM75_U32x4_LDSM_NENS4_14SM90_TMA_STOREES21_NS4_17SM90_U32x4_STSM_NENS4_39AutoVectorizingCopyWithAssumedAlignmentILi128EEEEEEvvEEEEvNT_6ParamsE,"ax",@progbits
	.align	128
.text._ZN7cutlass13device_kernelINS_4gemm6kernel13GemmUniversalIN4cute5tupleIJiiiiEEENS1_10collective13CollectiveMmaINS1_35MainloopSm100TmaUmmaWarpSpecializedILi6ELi2ELi4ENS5_IJNS4_1CILi4EEESB_NSA_ILi1EEEEEEEENS5_IJNSA_ILi64EEESF_NSA_ILi128EEEEEENS_6half_tENS5_IJlSC_lEEESI_SJ_NS4_8TiledMMAINS4_8MMA_AtomIJNS4_20SM100_MMA_F16BF16_SSISI_SI_fLi64ELi64ELNS4_4UMMA5MajorE0ELSO_0ELNSN_7ScaleInE0ELSP_0EEEEEENS4_6LayoutINS5_IJSC_SC_SC_EEENS5_IJNSA_ILi0EEESU_SU_EEEEENS5_IJNS4_10UnderscoreESX_SX_EEEEENS4_23SM90_TMA_LOAD_MULTICASTENS4_14ComposedLayoutINS4_7SwizzleILi3ELi4ELi3EEENS4_18smem_ptr_flag_bitsILi16EEENSS_INS5_IJNSA_ILi8EEESF_EEENS5_IJSF_SC_EEEEEEEvNS4_8identityES10_S1A_vS1B_EENS_8epilogue10collective18CollectiveEpilogueINS1D_23Sm100TmaWarpSpecializedILi3ELi2ELi16ELb1ELb0EEEJSH_NS5_IJNSS_ISF_SC_EENSS_INSA_ILi32EEESC_EEEEESI_SJ_SI_SJ_NS1D_6fusion15FusionCallbacksIS1H_NS1M_17LinearCombinationISI_fSI_fLNS_15FloatRoundStyleE2EEESH_S1L_JEEENS4_5SM1004TMEM4LOAD26SM100_TMEM_LOAD_16dp256b4xENS4_13SM90_TMA_LOADENS11_INS12_ILi2ELi4ELi3EEES15_NSS_INS5_IJS16_S1J_EEENS5_IJS1J_SC_EEEEEEENS4_17SM75_U32x4_LDSM_NENS4_14SM90_TMA_STOREES21_NS4_17SM90_U32x4_STSM_NENS4_39AutoVectorizingCopyWithAssumedAlignmentILi128EEEEEEvvEEEEvNT_6ParamsE:
        .type           _ZN7cutlass13device_kernelINS_4gemm6kernel13GemmUniversalIN4cute5tupleIJiiiiEEENS1_10collective13CollectiveMmaINS1_35MainloopSm100TmaUmmaWarpSpecializedILi6ELi2ELi4ENS5_IJNS4_1CILi4EEESB_NSA_ILi1EEEEEEEENS5_IJNSA_ILi64EEESF_NSA_ILi128EEEEEENS_6half_tENS5_IJlSC_lEEESI_SJ_NS4_8TiledMMAINS4_8MMA_AtomIJNS4_20SM100_MMA_F16BF16_SSISI_SI_fLi64ELi64ELNS4_4UMMA5MajorE0ELSO_0ELNSN_7ScaleInE0ELSP_0EEEEEENS4_6LayoutINS5_IJSC_SC_SC_EEENS5_IJNSA_ILi0EEESU_SU_EEEEENS5_IJNS4_10UnderscoreESX_SX_EEEEENS4_23SM90_TMA_LOAD_MULTICASTENS4_14ComposedLayoutINS4_7SwizzleILi3ELi4ELi3EEENS4_18smem_ptr_flag_bitsILi16EEENSS_INS5_IJNSA_ILi8EEESF_EEENS5_IJSF_SC_EEEEEEEvNS4_8identityES10_S1A_vS1B_EENS_8epilogue10collective18CollectiveEpilogueINS1D_23Sm100TmaWarpSpecializedILi3ELi2ELi16ELb1ELb0EEEJSH_NS5_IJNSS_ISF_SC_EENSS_INSA_ILi32EEESC_EEEEESI_SJ_SI_SJ_NS1D_6fusion15FusionCallbacksIS1H_NS1M_17LinearCombinationISI_fSI_fLNS_15FloatRoundStyleE2EEESH_S1L_JEEENS4_5SM1004TMEM4LOAD26SM100_TMEM_LOAD_16dp256b4xENS4_13SM90_TMA_LOADENS11_INS12_ILi2ELi4ELi3EEES15_NSS_INS5_IJS16_S1J_EEENS5_IJS1J_SC_EEEEEEENS4_17SM75_U32x4_LDSM_NENS4_14SM90_TMA_STOREES21_NS4_17SM90_U32x4_STSM_NENS4_39AutoVectorizingCopyWithAssumedAlignmentILi128EEEEEEvvEEEEvNT_6ParamsE,@function
        .size           _ZN7cutlass13device_kernelINS_4gemm6kernel13GemmUniversalIN4cute5tupleIJiiiiEEENS1_10collective13CollectiveMmaINS1_35MainloopSm100TmaUmmaWarpSpecializedILi6ELi2ELi4ENS5_IJNS4_1CILi4EEESB_NSA_ILi1EEEEEEEENS5_IJNSA_ILi64EEESF_NSA_ILi128EEEEEENS_6half_tENS5_IJlSC_lEEESI_SJ_NS4_8TiledMMAINS4_8MMA_AtomIJNS4_20SM100_MMA_F16BF16_SSISI_SI_fLi64ELi64ELNS4_4UMMA5MajorE0ELSO_0ELNSN_7ScaleInE0ELSP_0EEEEEENS4_6LayoutINS5_IJSC_SC_SC_EEENS5_IJNSA_ILi0EEESU_SU_EEEEENS5_IJNS4_10UnderscoreESX_SX_EEEEENS4_23SM90_TMA_LOAD_MULTICASTENS4_14ComposedLayoutINS4_7SwizzleILi3ELi4ELi3EEENS4_18smem_ptr_flag_bitsILi16EEENSS_INS5_IJNSA_ILi8EEESF_EEENS5_IJSF_SC_EEEEEEEvNS4_8identityES10_S1A_vS1B_EENS_8epilogue10collective18CollectiveEpilogueINS1D_23Sm100TmaWarpSpecializedILi3ELi2ELi16ELb1ELb0EEEJSH_NS5_IJNSS_ISF_SC_EENSS_INSA_ILi32EEESC_EEEEESI_SJ_SI_SJ_NS1D_6fusion15FusionCallbacksIS1H_NS1M_17LinearCombinationISI_fSI_fLNS_15FloatRoundStyleE2EEESH_S1L_JEEENS4_5SM1004TMEM4LOAD26SM100_TMEM_LOAD_16dp256b4xENS4_13SM90_TMA_LOADENS11_INS12_ILi2ELi4ELi3EEES15_NSS_INS5_IJS16_S1J_EEENS5_IJS1J_SC_EEEEEEENS4_17SM75_U32x4_LDSM_NENS4_14SM90_TMA_STOREES21_NS4_17SM90_U32x4_STSM_NENS4_39AutoVectorizingCopyWithAssumedAlignmentILi128EEEEEEvvEEEEvNT_6ParamsE,(.L_x_171 - _ZN7cutlass13device_kernelINS_4gemm6kernel13GemmUniversalIN4cute5tupleIJiiiiEEENS1_10collective13CollectiveMmaINS1_35MainloopSm100TmaUmmaWarpSpecializedILi6ELi2ELi4ENS5_IJNS4_1CILi4EEESB_NSA_ILi1EEEEEEEENS5_IJNSA_ILi64EEESF_NSA_ILi128EEEEEENS_6half_tENS5_IJlSC_lEEESI_SJ_NS4_8TiledMMAINS4_8MMA_AtomIJNS4_20SM100_MMA_F16BF16_SSISI_SI_fLi64ELi64ELNS4_4UMMA5MajorE0ELSO_0ELNSN_7ScaleInE0ELSP_0EEEEEENS4_6LayoutINS5_IJSC_SC_SC_EEENS5_IJNSA_ILi0EEESU_SU_EEEEENS5_IJNS4_10UnderscoreESX_SX_EEEEENS4_23SM90_TMA_LOAD_MULTICASTENS4_14ComposedLayoutINS4_7SwizzleILi3ELi4ELi3EEENS4_18smem_ptr_flag_bitsILi16EEENSS_INS5_IJNSA_ILi8EEESF_EEENS5_IJSF_SC_EEEEEEEvNS4_8identityES10_S1A_vS1B_EENS_8epilogue10collective18CollectiveEpilogueINS1D_23Sm100TmaWarpSpecializedILi3ELi2ELi16ELb1ELb0EEEJSH_NS5_IJNSS_ISF_SC_EENSS_INSA_ILi32EEESC_EEEEESI_SJ_SI_SJ_NS1D_6fusion15FusionCallbacksIS1H_NS1M_17LinearCombinationISI_fSI_fLNS_15FloatRoundStyleE2EEESH_S1L_JEEENS4_5SM1004TMEM4LOAD26SM100_TMEM_LOAD_16dp256b4xENS4_13SM90_TMA_LOADENS11_INS12_ILi2ELi4ELi3EEES15_NSS_INS5_IJS16_S1J_EEENS5_IJS1J_SC_EEEEEEENS4_17SM75_U32x4_LDSM_NENS4_14SM90_TMA_STOREES21_NS4_17SM90_U32x4_STSM_NENS4_39AutoVectorizingCopyWithAssumedAlignmentILi128EEEEEEvvEEEEvNT_6ParamsE)
        .other          _ZN7cutlass13device_kernelINS_4gemm6kernel13GemmUniversalIN4cute5tupleIJiiiiEEENS1_10collective13CollectiveMmaINS1_35MainloopSm100TmaUmmaWarpSpecializedILi6ELi2ELi4ENS5_IJNS4_1CILi4EEESB_NSA_ILi1EEEEEEEENS5_IJNSA_ILi64EEESF_NSA_ILi128EEEEEENS_6half_tENS5_IJlSC_lEEESI_SJ_NS4_8TiledMMAINS4_8MMA_AtomIJNS4_20SM100_MMA_F16BF16_SSISI_SI_fLi64ELi64ELNS4_4UMMA5MajorE0ELSO_0ELNSN_7ScaleInE0ELSP_0EEEEEENS4_6LayoutINS5_IJSC_SC_SC_EEENS5_IJNSA_ILi0EEESU_SU_EEEEENS5_IJNS4_10UnderscoreESX_SX_EEEEENS4_23SM90_TMA_LOAD_MULTICASTENS4_14ComposedLayoutINS4_7SwizzleILi3ELi4ELi3EEENS4_18smem_ptr_flag_bitsILi16EEENSS_INS5_IJNSA_ILi8EEESF_EEENS5_IJSF_SC_EEEEEEEvNS4_8identityES10_S1A_vS1B_EENS_8epilogue10collective18CollectiveEpilogueINS1D_23Sm100TmaWarpSpecializedILi3ELi2ELi16ELb1ELb0EEEJSH_NS5_IJNSS_ISF_SC_EENSS_INSA_ILi32EEESC_EEEEESI_SJ_SI_SJ_NS1D_6fusion15FusionCallbacksIS1H_NS1M_17LinearCombinationISI_fSI_fLNS_15FloatRoundStyleE2EEESH_S1L_JEEENS4_5SM1004TMEM4LOAD26SM100_TMEM_LOAD_16dp256b4xENS4_13SM90_TMA_LOADENS11_INS12_ILi2ELi4ELi3EEES15_NSS_INS5_IJS16_S1J_EEENS5_IJS1J_SC_EEEEEEENS4_17SM75_U32x4_LDSM_NENS4_14SM90_TMA_STOREES21_NS4_17SM90_U32x4_STSM_NENS4_39AutoVectorizingCopyWithAssumedAlignmentILi128EEEEEEvvEEEEvNT_6ParamsE,@"STO_CUDA_ENTRY STV_DEFAULT"
_ZN7cutlass13device_kernelINS_4gemm6kernel13GemmUniversalIN4cute5tupleIJiiiiEEENS1_10collective13CollectiveMmaINS1_35MainloopSm100TmaUmmaWarpSpecializedILi6ELi2ELi4ENS5_IJNS4_1CILi4EEESB_NSA_ILi1EEEEEEEENS5_IJNSA_ILi64EEESF_NSA_ILi128EEEEEENS_6half_tENS5_IJlSC_lEEESI_SJ_NS4_8TiledMMAINS4_8MMA_AtomIJNS4_20SM100_MMA_F16BF16_SSISI_SI_fLi64ELi64ELNS4_4UMMA5MajorE0ELSO_0ELNSN_7ScaleInE0ELSP_0EEEEEENS4_6LayoutINS5_IJSC_SC_SC_EEENS5_IJNSA_ILi0EEESU_SU_EEEEENS5_IJNS4_10UnderscoreESX_SX_EEEEENS4_23SM90_TMA_LOAD_MULTICASTENS4_14ComposedLayoutINS4_7SwizzleILi3ELi4ELi3EEENS4_18smem_ptr_flag_bitsILi16EEENSS_INS5_IJNSA_ILi8EEESF_EEENS5_IJSF_SC_EEEEEEEvNS4_8identityES10_S1A_vS1B_EENS_8epilogue10collective18CollectiveEpilogueINS1D_23Sm100TmaWarpSpecializedILi3ELi2ELi16ELb1ELb0EEEJSH_NS5_IJNSS_ISF_SC_EENSS_INSA_ILi32EEESC_EEEEESI_SJ_SI_SJ_NS1D_6fusion15FusionCallbacksIS1H_NS1M_17LinearCombinationISI_fSI_fLNS_15FloatRoundStyleE2EEESH_S1L_JEEENS4_5SM1004TMEM4LOAD26SM100_TMEM_LOAD_16dp256b4xENS4_13SM90_TMA_LOADENS11_INS12_ILi2ELi4ELi3EEES15_NSS_INS5_IJS16_S1J_EEENS5_IJS1J_SC_EEEEEEENS4_17SM75_U32x4_LDSM_NENS4_14SM90_TMA_STOREES21_NS4_17SM90_U32x4_STSM_NENS4_39AutoVectorizingCopyWithAssumedAlignmentILi128EEEEEEvvEEEEvNT_6ParamsE:
[----:B------:R-:W1:Y:S01]  /*0000*/  LDC R1, c[0x0][0x37c] ;  /* 0x0000df00ff017b82 */ /* 0x000e620000000800 */
[----:B------:R-:W2:Y:S01]  /*0010*/  S2R R58, SR_TID.X ;  /* 0x00000000003a7919 */ /* 0x000ea20000002100 */
[----:B------:R-:W3:Y:S01]  /*0020*/  LDCU.64 UR8, c[0x0][0x890] ;  /* 0x00011200ff0877ac */ /* 0x000ee20008000a00 */
[----:B------:R-:W-:Y:S02]  /*0030*/  PRMT R49, RZ, 0x7610, R49 ;  /* 0x00007610ff317816 */ /* 0x000fe40000000031 */
[----:B------:R-:W-:Y:S02]  /*0040*/  ELECT P4, URZ, PT ;  /* 0x0000000000ff782f */ /* 0x000fe40003880000 */
[----:B---3--:R-:W-:-:S04]  /*0050*/  ISETP.NE.U32.AND P0, PT, RZ, UR8, PT ;  /* 0x00000008ff007c0c */ /* 0x008fc8000bf05070 */
[----:B------:R-:W-:Y:S02]  /*0060*/  ISETP.NE.AND.EX P1, PT, RZ, UR9, PT, P0 ;  /* 0x00000009ff007c0c */ /* 0x000fe4000bf25300 */
[----:B--2---:R-:W-:-:S05]  /*0070*/  SHF.R.U32.HI R50, RZ, 0x5, R58 ;  /* 0x00000005ff327819 */ /* 0x004fca000001163a */
[----:B------:R-:W2:Y:S02]  /*0080*/  SHFL.IDX PT, R0, R50, RZ, 0x1f ;  /* 0x00001fff32007589 */ /* 0x000ea400000e0000 */
[----:B--2---:R-:W-:-:S04]  /*0090*/  R2UR UR22, R0 ;  /* 0x00000000001672ca */ /* 0x004fc800000e0000 */
[----:B-1----:R-:W-:Y:S05]  /*00a0*/  @P1 BRA `(.L_x_0) ;  /* 0x0000000000301947 */ /* 0x002fea0003800000 */
[----:B------:R-:W1:Y:S02]  /*00b0*/  LDCU.64 UR4, c[0x0][0x888] ;  /* 0x00011100ff0477ac */ /* 0x000e640008000a00 */
[----:B-1----:R-:W-:-:S04]  /*00c0*/  UISETP.NE.U32.AND UP0, UPT, UR4, URZ, UPT ;  /* 0x000000ff0400728c */ /* 0x002fc8000bf05070 */
[----:B------:R-:W-:-:S09]  /*00d0*/  UISETP.NE.AND.EX UP0, UPT, UR5, URZ, UPT, UP0 ;  /* 0x000000ff0500728c */ /* 0x000fd2000bf05300 */
[----:B------:R-:W-:Y:S05]  /*00e0*/  BRA.U !UP0, `(.L_x_1) ;  /* 0x0000000108147547 */ /* 0x000fea000b800000 */
[----:B------:R-:W1:Y:S01]  /*00f0*/  LDC.64 R26, c[0x0][0x888] ;  /* 0x00022200ff1a7b82 */ /* 0x000e620000000a00 */
[----:B------:R-:W1:Y:S02]  /*0100*/  LDCU.64 UR4, c[0x0][0x358] ;  /* 0x00006b00ff0477ac */ /* 0x000e640008000a00 */
[----:B-1----:R1:W5:Y:S01]  /*0110*/  LDG.E R26, desc[UR4][R26.64] ;  /* 0x000000041a1a7981 */ /* 0x002362000c1e1900 */
[----:B------:R-:W-:Y:S01]  /*0120*/  HFMA2 R49, -RZ, RZ, 0, 5.9604644775390625e-08 ;  /* 0x00000001ff317431 */ /* 0x000fe200000001ff */
[----:B------:R-:W-:Y:S05]  /*0130*/  BRA `(.L_x_0) ;  /* 0x00000000000c7947 */ /* 0x000fea0003800000 */
.L_x_1:
[----:B------:R-:W1:Y:S01]  /*0140*/  LDCU UR4, c[0x0][0x880] ;  /* 0x00011000ff0477ac */ /* 0x000e620008000800 */
[----:B------:R-:W-:Y:S01]  /*0150*/  HFMA2 R49, -RZ, RZ, 0, 5.9604644775390625e-08 ;  /* 0x00000001ff317431 */ /* 0x000fe200000001ff */
[----:B-1----:R-:W-:-:S07]  /*0160*/  MOV R26, UR4 ;  /* 0x00000004001a7c02 */ /* 0x002fce0008000f00 */
.L_x_0:
[----:B------:R-:W2:Y:S02]  /*0170*/  LDCU.64 UR4, c[0x0][0x8b0] ;  /* 0x00011600ff0477ac */ /* 0x000ea40008000a00 */
[----:B--2---:R-:W-:-:S04]  /*0180*/  UISETP.NE.U32.AND UP0, UPT, UR4, URZ, UPT ;  /* 0x000000ff0400728c */ /* 0x004fc8000bf05070 */
[----:B------:R-:W-:-:S09]  /*0190*/  UISETP.NE.AND.EX UP0, UPT, UR5, URZ, UPT, UP0 ;  /* 0x000000ff0500728c */ /* 0x000fd2000bf05300 */
[----:B------:R-:W-:Y:S05]  /*01a0*/  BRA.U UP0, `(.L_x_2) ;  /* 0x0000000100287547 */ /* 0x000fea000b800000 */
[----:B------:R-:W2:Y:S02]  /*01b0*/  LDCU.64 UR4, c[0x0][0x8a8] ;  /* 0x00011500ff0477ac */ /* 0x000ea40008000a00 */
[----:B--2---:R-:W-:-:S04]  /*01c0*/  UISETP.NE.U32.AND UP0, UPT, UR4, URZ, UPT ;  /* 0x000000ff0400728c */ /* 0x004fc8000bf05070 */
[----:B------:R-:W-:-:S09]  /*01d0*/  UISETP.NE.AND.EX UP0, UPT, UR5, URZ, UPT, UP0 ;  /* 0x000000ff0500728c */ /* 0x000fd2000bf05300 */
[----:B------:R-:W-:Y:S05]  /*01e0*/  BRA.U !UP0, `(.L_x_3) ;  /* 0x0000000108107547 */ /* 0x000fea000b800000 */
[----:B------:R-:W2:Y:S01]  /*01f0*/  LDC.64 R24, c[0x0][0x8a8] ;  /* 0x00022a00ff187b82 */ /* 0x000ea20000000a00 */
[----:B------:R-:W2:Y:S02]  /*0200*/  LDCU.64 UR4, c[0x0][0x358] ;  /* 0x00006b00ff0477ac */ /* 0x000ea40008000a00 */
[----:B--2---:R2:W5:Y:S01]  /*0210*/  LDG.E R24, desc[UR4][R24.64] ;  /* 0x0000000418187981 */ /* 0x004562000c1e1900 */
[----:B------:R-:W-:Y:S05]  /*0220*/  BRA `(.L_x_2) ;  /* 0x0000000000087947 */ /* 0x000fea0003800000 */
.L_x_3:
[----:B------:R-:W2:Y:S02]  /*0230*/  LDCU UR4, c[0x0][0x8a0] ;  /* 0x00011400ff0477ac */ /* 0x000ea40008000800 */
[----:B--2---:R-:W-:Y:S02]  /*0240*/  MOV R24, UR4 ;  /* 0x0000000400187c02 */ /* 0x004fe40008000f00 */
.L_x_2:
[----:B------:R-:W-:Y:S01]  /*0250*/  IMAD.U32 R0, RZ, RZ, UR22 ;  /* 0x00000016ff007e24 */ /* 0x000fe2000f8e00ff */
[----:B------:R-:W-:Y:S04]  /*0260*/  BSSY.RECONVERGENT B0, `(.L_x_4) ;  /* 0x000000c000007945 */ /* 0x000fe80003800200 */
[C---:B------:R-:W-:Y:S02]  /*0270*/  ISETP.NE.OR P2, PT, R0.reuse, 0x1, !P4 ;  /* 0x000000010000780c */ /* 0x040fe40006745670 */
[----:B------:R-:W-:-:S11]  /*0280*/  ISETP.NE.OR P1, PT, R0, 0x3, !P4 ;  /* 0x000000030000780c */ /* 0x000fd60006725670 */
[----:B------:R-:W-:Y:S05]  /*0290*/  @P2 BRA `(.L_x_5) ;  /* 0x0000000000202947 */ /* 0x000fea0003800000 */
[----:B------:R-:W3:Y:S02]  /*02a0*/  LDCU.64 UR4, c[0x0][0x348] ;  /* 0x00006900ff0477ac */ /* 0x000ee40008000a00 */
[----:B---3--:R-:W-:Y:S02]  /*02b0*/  UIADD3 UR6, UP1, UPT, UR4, 0x80, URZ ;  /* 0x0000008004067890 */ /* 0x008fe4000ff3e0ff */
[----:B------:R-:W-:Y:S02]  /*02c0*/  UIADD3 UR4, UP0, UPT, UR4, 0x180, URZ ;  /* 0x0000018004047890 */ /* 0x000fe4000ff1e0ff */
[----:B------:R-:W-:Y:S02]  /*02d0*/  UIADD3.X UR7, UPT, UPT, URZ, UR5, URZ, UP1, !UPT ;  /* 0x00000005ff077290 */ /* 0x000fe40008ffe4ff */
[----:B------:R-:W-:-:S07]  /*02e0*/  UIADD3.X UR5, UPT, UPT, URZ, UR5, URZ, UP0, !UPT ;  /* 0x00000005ff057290 */ /* 0x000fce00087fe4ff */
[----:B------:R3:W-:Y:S02]  /*02f0*/  UTMACCTL.PF [UR6] ;  /* 0x00000000060079b9 */ /* 0x0007e40008040000 */
[----:B------:R3:W-:Y:S02]  /*0300*/  UTMACCTL.PF [UR4] ;  /* 0x00000000040079b9 */ /* 0x0007e40008040000 */
[----:B---3--:R-:W-:Y:S01]  /*0310*/  NOP ;  /* 0x0000000000007918 */ /* 0x008fe20000000000 */
.L_x_5:
[----:B------:R-:W-:Y:S05]  /*0320*/  BSYNC.RECONVERGENT B0 ;  /* 0x0000000000007941 */ /* 0x000fea0003800200 */
.L_x_4:
[----:B------:R-:W-:Y:S04]  /*0330*/  BSSY.RECONVERGENT B0, `(.L_x_6) ;  /* 0x000000a000007945 */ /* 0x000fe80003800200 */
        /* <DEDUP_REMOVED lines=9> */
.L_x_7:
[----:B------:R-:W-:Y:S05]  /*03d0*/  BSYNC.RECONVERGENT B0 ;  /* 0x0000000000007941 */ /* 0x000fea0003800200 */
.L_x_6:
[----:B------:R-:W3:Y:S01]  /*03e0*/  LDCU.64 UR4, c[0x0][0x888] ;  /* 0x00011100ff0477ac */ /* 0x000ee20008000a00 */
[----:B------:R-:W-:Y:S01]  /*03f0*/  ISETP.NE.AND.EX P0, PT, RZ, UR9, PT, P0 ;  /* 0x00000009ff007c0c */ /* 0x000fe2000bf05300 */
[----:B------:R-:W-:Y:S01]  /*0400*/  UPLOP3.LUT UP3, UPT, UPT, UPT, UPT, 0x80, 0x8 ;  /* 0x000000000008789c */ /* 0x000fe20003f6f070 */
[----:B---3--:R-:W-:-:S04]  /*0410*/  ISETP.NE.U32.AND P1, PT, RZ, UR4, PT ;  /* 0x00000004ff007c0c */ /* 0x008fc8000bf25070 */
[----:B------:R-:W-:-:S13]  /*0420*/  ISETP.NE.AND.EX P1, PT, RZ, UR5, PT, P1 ;  /* 0x00000005ff007c0c */ /* 0x000fda000bf25310 */
[----:B------:R-:W-:Y:S05]  /*0430*/  @P1 BRA P0, `(.L_x_8) ;  /* 0x0000000000281947 */ /* 0x000fea0000000000 */
[----:B------:R-:W-:Y:S01]  /*0440*/  UISETP.NE.U32.AND UP0, UPT, UR8, URZ, UPT ;  /* 0x000000ff0800728c */ /* 0x000fe2000bf05070 */
[----:B-----5:R-:W-:Y:S01]  /*0450*/  FSETP.NEU.AND P0, PT, R26, RZ, PT ;  /* 0x000000ff1a00720b */ /* 0x020fe20003f0d000 */
[----:B------:R-:W-:Y:S02]  /*0460*/  UISETP.NE.U32.AND UP2, UPT, UR4, URZ, UPT ;  /* 0x000000ff0400728c */ /* 0x000fe4000bf45070 */
[----:B------:R-:W-:Y:S02]  /*0470*/  UISETP.NE.AND.EX UP1, UPT, UR9, URZ, UPT, UP0 ;  /* 0x000000ff0900728c */ /* 0x000fe4000bf25300 */
[----:B------:R-:W-:-:S04]  /*0480*/  UISETP.NE.AND.EX UP0, UPT, UR5, URZ, UPT, UP2 ;  /* 0x000000ff0500728c */ /* 0x000fc8000bf05320 */
[----:B------:R-:W-:-:S04]  /*0490*/  USEL UR4, URZ, 0xffffffff, UP0 ;  /* 0xffffffffff047887 */ /* 0x000fc80008000000 */
[----:B------:R-:W-:Y:S01]  /*04a0*/  VOTEU.ANY UP0, P0 ;  /* 0x0000000000ff7886 */ /* 0x000fe20000000100 */
[----:B------:R-:W-:-:S04]  /*04b0*/  @!UP1 USEL UR4, URZ, 0xffffffff, UP0 ;  /* 0xffffffffff049887 */ /* 0x000fc80008000000 */
[----:B------:R-:W-:-:S04]  /*04c0*/  ULOP3.LUT UR4, UR4, 0x1, URZ, 0xc0, !UPT ;  /* 0x0000000104047892 */ /* 0x000fc8000f8ec0ff */
[----:B------:R-:W-:-:S11]  /*04d0*/  UISETP.NE.U32.AND UP3, UPT, UR4, 0x1, UPT ;  /* 0x000000010400788c */ /* 0x000fd6000bf65070 */
.L_x_8:
[----:B------:R-:W3:Y:S01]  /*04e0*/  SHFL.IDX PT, R2, R50, RZ, 0x1f ;  /* 0x00001fff32027589 */ /* 0x000ee200000e0000 */
[----:B------:R-:W-:-:S04]  /*04f0*/  UISETP.NE.AND UP0, UPT, UR22, 0x2, UPT ;  /* 0x000000021600788c */ /* 0x000fc8000bf05270 */
[----:B------:R-:W-:Y:S01]  /*0500*/  USEL UR37, URZ, 0x1, UP0 ;  /* 0x00000001ff257887 */ /* 0x000fe20008000000 */
[----:B---3--:R-:W-:-:S13]  /*0510*/  ISETP.NE.AND P0, PT, R2, RZ, PT ;  /* 0x000000ff0200720c */ /* 0x008fda0003f05270 */
[----:B------:R-:W-:Y:S05]  /*0520*/  @P0 BRA `(.L_x_9) ;  /* 0x0000000000680947 */ /* 0x000fea0003800000 */
[----:B------:R-:W3:Y:S01]  /*0530*/  S2UR UR4, SR_CgaCtaId ;  /* 0x00000000000479c3 */ /* 0x000ee20000008800 */
[----:B------:R-:W-:Y:S01]  /*0540*/  UMOV UR5, 0x400 ;  /* 0x0000040000057882 */ /* 0x000fe20000000000 */
[----:B------:R-:W-:Y:S01]  /*0550*/  UMOV UR8, 0x1 ;  /* 0x0000000100087882 */ /* 0x000fe20000000000 */
[----:B------:R-:W-:Y:S01]  /*0560*/  UMOV UR6, 0x7 ;  /* 0x0000000700067882 */ /* 0x000fe20000000000 */
[----:B------:R-:W-:-:S04]  /*0570*/  UIADD3 UR8, UPT, UPT, -UR8, 0x100000, URZ ;  /* 0x0010000008087890 */ /* 0x000fc8000fffe1ff */
[----:B------:R-:W-:Y:S02]  /*0580*/  USHF.L.U32 UR9, UR8, 0xb, URZ ;  /* 0x0000000b08097899 */ /* 0x000fe400080006ff */
[----:B------:R-:W-:Y:S02]  /*0590*/  USHF.L.U32 UR8, UR8, 0x1, URZ ;  /* 0x0000000108087899 */ /* 0x000fe400080006ff */
[----:B------:R-:W-:-:S04]  /*05a0*/  UIADD3 UR6, UPT, UPT, -UR6, 0x100000, URZ ;  /* 0x0010000006067890 */ /* 0x000fc8000fffe1ff */
[----:B------:R-:W-:Y:S02]  /*05b0*/  USHF.L.U32 UR7, UR6, 0xb, URZ ;  /* 0x0000000b06077899 */ /* 0x000fe400080006ff */
[----:B------:R-:W-:Y:S01]  /*05c0*/  USHF.L.U32 UR6, UR6, 0x1, URZ ;  /* 0x0000000106067899 */ /* 0x000fe200080006ff */
[----:B------:R-:W-:Y:S01]  /*05d0*/  ELECT P0, URZ, PT ;  /* 0x0000000000ff782f */ /* 0x000fe20003800000 */
[----:B---3--:R-:W-:Y:S01]  /*05e0*/  ULEA UR4, UR4, UR5, 0x18 ;  /* 0x0000000504047291 */ /* 0x008fe2000f8ec0ff */
[----:B------:R-:W3:Y:S11]  /*05f0*/  FENCE.VIEW.ASYNC.S ;  /* 0x00000000000073c6 */ /* 0x000ef60000000000 */
[----:B---3--:R3:W4:Y:S01]  /*0600*/  SYNCS.EXCH.64 URZ, [UR4], UR8 ;  /* 0x0000000804ff75b2 */ /* 0x0087220008000100 */
[----:B------:R3:W1:Y:S01]  /*0610*/  SYNCS.EXCH.64 URZ, [UR4+0x30], UR6 ;  /* 0x0000300604ff75b2 */ /* 0x0006620008000100 */
        /* <DEDUP_REMOVED lines=10> */
[----:B------:R-:W-:Y:S01]  /*06c0*/  NOP ;  /* 0x0000000000007918 */ /* 0x000fe20000000000 */
.L_x_9:
[----:B------:R-:W2:Y:S01]  /*06d0*/  SHFL.IDX PT, R2, R50, RZ, 0x1f ;  /* 0x00001fff32027589 */ /* 0x000ea200000e0000 */
[----:B------:R-:W-:Y:S01]  /*06e0*/  NOP ;  /* 0x0000000000007918 */ /* 0x000fe20000000000 */
[----:B--2---:R-:W-:-:S13]  /*06f0*/  ISETP.NE.AND P0, PT, R2, 0x1, PT ;  /* 0x000000010200780c */ /* 0x004fda0003f05270 */
[----:B------:R-:W-:Y:S05]  /*0700*/  @P0 BRA `(.L_x_10) ;  /* 0x0000000000500947 */ /* 0x000fea0003800000 */
[----:B---3--:R-:W2:Y:S01]  /*0710*/  S2UR UR4, SR_CgaCtaId ;  /* 0x00000000000479c3 */ /* 0x008ea20000008800 */
        /* <DEDUP_REMOVED lines=10> */
[----:B--2---:R-:W-:Y:S01]  /*07c0*/  ULEA UR4, UR4, UR5, 0x18 ;  /* 0x0000000504047291 */ /* 0x004fe2000f8ec0ff */
[----:B------:R-:W2:Y:S11]  /*07d0*/  FENCE.VIEW.ASYNC.S ;  /* 0x00000000000073c6 */ /* 0x000eb60000000000 */
[----:B--2---:R2:W3:Y:S01]  /*07e0*/  SYNCS.EXCH.64 URZ, [UR4+0x60], UR8 ;  /* 0x0000600804ff75b2 */ /* 0x0044e20008000100 */
[----:B------:R2:W1:Y:S01]  /*07f0*/  SYNCS.EXCH.64 URZ, [UR4+0x78], UR6 ;  /* 0x0000780604ff75b2 */ /* 0x0004620008000100 */
[----:B------:R2:W1:Y:S01]  /*0800*/  SYNCS.EXCH.64 URZ, [UR4+0x68], UR8 ;  /* 0x0000680804ff75b2 */ /* 0x0004620008000100 */
[----:B------:R2:W1:Y:S01]  /*0810*/  SYNCS.EXCH.64 URZ, [UR4+0x80], UR6 ;  /* 0x0000800604ff75b2 */ /* 0x0004620008000100 */
[----:B------:R2:W1:Y:S01]  /*0820*/  SYNCS.EXCH.64 URZ, [UR4+0x70], UR8 ;  /* 0x0000700804ff75b2 */ /* 0x0004620008000100 */
[----:B------:R2:W1:Y:S01]  /*0830*/  SYNCS.EXCH.64 URZ, [UR4+0x88], UR6 ;  /* 0x0000880604ff75b2 */ /* 0x0004620008000100 */
[----:B------:R-:W-:Y:S01]  /*0840*/  NOP ;  /* 0x0000000000007918 */ /* 0x000fe20000000000 */
.L_x_10:
[----:B------:R-:W4:Y:S01]  /*0850*/  SHFL.IDX PT, R2, R50, RZ, 0x1f ;  /* 0x00001fff32027589 */ /* 0x000f2200000e0000 */
[----:B------:R-:W-:Y:S01]  /*0860*/  NOP ;  /* 0x0000000000007918 */ /* 0x000fe20000000000 */
[----:B----4-:R-:W-:-:S13]  /*0870*/  ISETP.NE.AND P0, PT, R2, 0x3, PT ;  /* 0x000000030200780c */ /* 0x010fda0003f05270 */
[----:B------:R-:W-:Y:S05]  /*0880*/  @P0 BRA `(.L_x_11) ;  /* 0x0000000000300947 */ /* 0x000fea0003800000 */
[----:B--23--:R-:W2:Y:S01]  /*0890*/  S2UR UR4, SR_CgaCtaId ;  /* 0x00000000000479c3 */ /* 0x00cea20000008800 */
[----:B------:R-:W-:Y:S01]  /*08a0*/  UMOV UR6, 0x400 ;  /* 0x0000040000067882 */ /* 0x000fe20000000000 */
[----:B------:R-:W-:Y:S01]  /*08b0*/  UMOV UR5, 0x20 ;  /* 0x0000002000057882 */ /* 0x000fe20000000000 */
[----:B------:R-:W-:Y:S01]  /*08c0*/  ELECT P0, URZ, PT ;  /* 0x0000000000ff782f */ /* 0x000fe20003800000 */
[----:B--2---:R-:W-:Y:S02]  /*08d0*/  ULEA UR6, UR4, UR6, 0x18 ;  /* 0x0000000604067291 */ /* 0x004fe4000f8ec0ff */
[----:B------:R-:W-:-:S04]  /*08e0*/  UIADD3 UR4, UPT, UPT, -UR5, 0x100000, URZ ;  /* 0x0010000005047890 */ /* 0x000fc8000fffe1ff */
[----:B------:R-:W-:Y:S02]  /*08f0*/  USHF.L.U32 UR5, UR4, 0xb, URZ ;  /* 0x0000000b04057899 */ /* 0x000fe400080006ff */
[----:B------:R-:W-:Y:S01]  /*0900*/  USHF.L.U32 UR4, UR4, 0x1, URZ ;  /* 0x0000000104047899 */ /* 0x000fe200080006ff */
[----:B------:R-:W2:Y:S11]  /*0910*/  FENCE.VIEW.ASYNC.S ;  /* 0x00000000000073c6 */ /* 0x000eb60000000000 */
[----:B--2---:R4:W2:Y:S01]  /*0920*/  SYNCS.EXCH.64 URZ, [UR6+0x90], UR4 ;  /* 0x0000900406ff75b2 */ /* 0x0048a20008000100 */
[----:B------:R4:W3:Y:S02]  /*0930*/  SYNCS.EXCH.64 URZ, [UR6+0x98], UR4 ;  /* 0x0000980406ff75b2 */ /* 0x0008e40008000100 */
[----:B----4-:R-:W-:Y:S01]  /*0940*/  NOP ;  /* 0x0000000000007918 */ /* 0x010fe20000000000 */
.L_x_11:
[----:B------:R-:W4:Y:S01]  /*0950*/  SHFL.IDX PT, R2, R50, RZ, 0x1f ;  /* 0x00001fff32027589 */ /* 0x000f2200000e0000 */
[----:B------:R-:W-:Y:S01]  /*0960*/  NOP ;  /* 0x0000000000007918 */ /* 0x000fe20000000000 */
[----:B----4-:R-:W-:-:S13]  /*0970*/  ISETP.NE.AND P0, PT, R2, 0x4, PT ;  /* 0x000000040200780c */ /* 0x010fda0003f05270 */
[----:B------:R-:W-:Y:S05]  /*0980*/  @P0 BRA `(.L_x_12) ;  /* 0x00000000004c0947 */ /* 0x000fea0003800000 */
[----:B--23--:R-:W2:Y:S01]  /*0990*/  S2UR UR6, SR_CgaCtaId ;  /* 0x00000000000679c3 */ /* 0x00cea20000008800 */
[----:B------:R-:W-:Y:S01]  /*09a0*/  UMOV UR4, 0xe20 ;  /* 0x00000e2000047882 */ /* 0x000fe20000000000 */
[----:B------:R-:W-:Y:S01]  /*09b0*/  UMOV UR5, 0x400 ;  /* 0x0000040000057882 */ /* 0x000fe20000000000 */
[----:B------:R-:W-:Y:S01]  /*09c0*/  USEL UR4, UR4, 0xc20, UP3 ;  /* 0x00000c2004047887 */ /* 0x000fe20009800000 */
[----:B------:R-:W-:Y:S01]  /*09d0*/  UMOV UR8, 0x1 ;  /* 0x0000000100087882 */ /* 0x000fe20000000000 */
[----:B------:R-:W-:Y:S01]  /*09e0*/  ELECT P0, URZ, PT ;  /* 0x0000000000ff782f */ /* 0x000fe20003800000 */
[----:B------:R-:W-:-:S04]  /*09f0*/  UIADD3 UR8, UPT, UPT, -UR8, 0x100000, URZ ;  /* 0x0010000008087890 */ /* 0x000fc8000fffe1ff */
[----:B------:R-:W-:Y:S02]  /*0a00*/  USHF.L.U32 UR9, UR8, 0xb, URZ ;  /* 0x0000000b08097899 */ /* 0x000fe400080006ff */
[----:B------:R-:W-:Y:S02]  /*0a10*/  USHF.L.U32 UR8, UR8, 0x1, URZ ;  /* 0x0000000108087899 */ /* 0x000fe400080006ff */
[----:B--2---:R-:W-:Y:S02]  /*0a20*/  ULEA UR6, UR6, UR5, 0x18 ;  /* 0x0000000506067291 */ /* 0x004fe4000f8ec0ff */
[----:B------:R-:W-:-:S04]  /*0a30*/  UIADD3 UR4, UPT, UPT, -UR4, 0x100000, URZ ;  /* 0x0010000004047890 */ /* 0x000fc8000fffe1ff */
[----:B------:R-:W-:Y:S02]  /*0a40*/  USHF.L.U32 UR5, UR4, 0xb, URZ ;  /* 0x0000000b04057899 */ /* 0x000fe400080006ff */
[----:B------:R-:W-:Y:S01]  /*0a50*/  USHF.L.U32 UR4, UR4, 0x1, URZ ;  /* 0x0000000104047899 */ /* 0x000fe200080006ff */
[----:B------:R-:W2:Y:S03]  /*0a60*/  FENCE.VIEW.ASYNC.S ;  /* 0x00000000000073c6 */ /* 0x000ea60000000000 */
[----:B--2---:R4:W2:Y:S08]  /*0a70*/  SYNCS.EXCH.64 URZ, [UR6+0xa0], UR8 ;  /* 0x0000a00806ff75b2 */ /* 0x0048b00008000100 */
[----:B------:R4:W3:Y:S01]  /*0a80*/  SYNCS.EXCH.64 URZ, [UR6+0xb0], UR4 ;  /* 0x0000b00406ff75b2 */ /* 0x0008e20008000100 */
[----:B------:R4:W1:Y:S01]  /*0a90*/  SYNCS.EXCH.64 URZ, [UR6+0xa8], UR8 ;  /* 0x0000a80806ff75b2 */ /* 0x0008620008000100 */
[----:B------:R4:W1:Y:S02]  /*0aa0*/  SYNCS.EXCH.64 URZ, [UR6+0xb8], UR4 ;  /* 0x0000b80406ff75b2 */ /* 0x0008640008000100 */
[----:B----4-:R-:W-:Y:S01]  /*0ab0*/  NOP ;  /* 0x0000000000007918 */ /* 0x010fe20000000000 */
.L_x_12:
[----:B------:R-:W4:Y:S01]  /*0ac0*/  SHFL.IDX PT, R2, R50, RZ, 0x1f ;  /* 0x00001fff32027589 */ /* 0x000f2200000e0000 */
[----:B------:R-:W-:Y:S01]  /*0ad0*/  NOP ;  /* 0x0000000000007918 */ /* 0x000fe20000000000 */
[----:B----4-:R-:W-:-:S13]  /*0ae0*/  ISETP.NE.AND P0, PT, R2, 0x5, PT ;  /* 0x000000050200780c */ /* 0x010fda0003f05270 */
[----:B------:R-:W-:Y:S05]  /*0af0*/  @P0 BRA `(.L_x_13) ;  /* 0x0000000000580947 */ /* 0x000fea0003800000 */
[----:B--23--:R-:W2:Y:S01]  /*0b00*/  S2UR UR4, SR_CgaCtaId ;  /* 0x00000000000479c3 */ /* 0x00cea20000008800 */
        /* <DEDUP_REMOVED lines=12> */
[----:B--2---:R4:W2:Y:S01]  /*0bd0*/  SYNCS.EXCH.64 URZ, [UR4+0xc0], UR8 ;  /* 0x0000c00804ff75b2 */ /* 0x0048a20008000100 */
[----:B------:R4:W3:Y:S01]  /*0be0*/  SYNCS.EXCH.64 URZ, [UR4+0xe0], UR6 ;  /* 0x0000e00604ff75b2 */ /* 0x0008e20008000100 */
[----:B------:R4:W1:Y:S01]  /*0bf0*/  SYNCS.EXCH.64 URZ, [UR4+0xc8], UR8 ;  /* 0x0000c80804ff75b2 */ /* 0x0008620008000100 */
[----:B------:R4:W1:Y:S01]  /*0c00*/  SYNCS.EXCH.64 URZ, [UR4+0xe8], UR6 ;  /* 0x0000e80604ff75b2 */ /* 0x0008620008000100 */
[----:B------:R4:W1:Y:S01]  /*0c10*/  SYNCS.EXCH.64 URZ, [UR4+0xd0], UR8 ;  /* 0x0000d00804ff75b2 */ /* 0x0008620008000100 */
[----:B------:R4:W1:Y:S01]  /*0c20*/  SYNCS.EXCH.64 URZ, [UR4+0xf0], UR6 ;  /* 0x0000f00604ff75b2 */ /* 0x0008620008000100 */
[----:B------:R4:W1:Y:S01]  /*0c30*/  SYNCS.EXCH.64 URZ, [UR4+0xd8], UR8 ;  /* 0x0000d80804ff75b2 */ /* 0x0008620008000100 */
[----:B------:R4:W1:Y:S02]  /*0c40*/  SYNCS.EXCH.64 URZ, [UR4+0xf8], UR6 ;  /* 0x0000f80604ff75b2 */ /* 0x0008640008000100 */
[----:B----4-:R-:W-:Y:S01]  /*0c50*/  NOP ;  /* 0x0000000000007918 */ /* 0x010fe20000000000 */
.L_x_13:
[----:B------:R-:W4:Y:S01]  /*0c60*/  SHFL.IDX PT, R2, R50, RZ, 0x1f ;  /* 0x00001fff32027589 */ /* 0x000f2200000e0000 */
[----:B------:R-:W1:Y:S01]  /*0c70*/  S2UR UR54, SR_CgaCtaId ;  /* 0x00000000003679c3 */ /* 0x000e620000008800 */
[----:B------:R-:W-:Y:S01]  /*0c80*/  NOP ;  /* 0x0000000000007918 */ /* 0x000fe20000000000 */
[----:B----4-:R-:W-:-:S13]  /*0c90*/  ISETP.NE.AND P0, PT, R2, 0x3, PT ;  /* 0x000000030200780c */ /* 0x010fda0003f05270 */
[----:B-1----:R-:W-:Y:S05]  /*0ca0*/  @P0 BRA `(.L_x_14) ;  /* 0x0000000000340947 */ /* 0x002fea0003800000 */
[----:B--23--:R-:W-:Y:S01]  /*0cb0*/  UMOV UR4, 0x400 ;  /* 0x0000040000047882 */ /* 0x00cfe20000000000 */
[----:B------:R-:W-:Y:S01]  /*0cc0*/  UMOV UR6, 0x20 ;  /* 0x0000002000067882 */ /* 0x000fe20000000000 */
[----:B------:R-:W-:Y:S02]  /*0cd0*/  ULEA UR4, UR54, UR4, 0x18 ;  /* 0x0000000436047291 */ /* 0x000fe4000f8ec0ff */
[----:B------:R-:W-:-:S04]  /*0ce0*/  UIADD3 UR6, UPT, UPT, -UR6, 0x100000, URZ ;  /* 0x0010000006067890 */ /* 0x000fc8000fffe1ff */
[----:B------:R-:W-:Y:S02]  /*0cf0*/  USHF.L.U32 UR7, UR6, 0xb, URZ ;  /* 0x0000000b06077899 */ /* 0x000fe400080006ff */
[----:B------:R-:W-:Y:S01]  /*0d00*/  USHF.L.U32 UR6, UR6, 0x1, URZ ;  /* 0x0000000106067899 */ /* 0x000fe200080006ff */
[----:B------:R-:W-:Y:S01]  /*0d10*/  ELECT P0, URZ, PT ;  /* 0x0000000000ff782f */ /* 0x000fe20003800000 */
[----:B------:R-:W1:Y:S10]  /*0d20*/  FENCE.VIEW.ASYNC.S ;  /* 0x00000000000073c6 */ /* 0x000e740000000000 */
[----:B-1----:R1:W4:Y:S01]  /*0d30*/  SYNCS.EXCH.64 URZ, [UR4+0x100], UR6 ;  /* 0x0001000604ff75b2 */ /* 0x0023220008000100 */
[----:B------:R1:W2:Y:S01]  /*0d40*/  SYNCS.EXCH.64 URZ, [UR4+0x110], UR6 ;  /* 0x0001100604ff75b2 */ /* 0x0002a20008000100 */
[----:B------:R1:W3:Y:S01]  /*0d50*/  SYNCS.EXCH.64 URZ, [UR4+0x108], UR6 ;  /* 0x0001080604ff75b2 */ /* 0x0002e20008000100 */
[----:B------:R1:W1:Y:S01]  /*0d60*/  SYNCS.EXCH.64 URZ, [UR4+0x118], UR6 ;  /* 0x0001180604ff75b2 */ /* 0x0002620008000100 */
[----:B------:R-:W-:Y:S01]  /*0d70*/  NOP ;  /* 0x0000000000007918 */ /* 0x000fe20000000000 */
.L_x_14:
[----:B------:R-:W4:Y:S01]  /*0d80*/  LDCU UR31, c[0x0][0x36c] ;  /* 0x00006d80ff1f77ac */ /* 0x000f220008000800 */
[----:B------:R-:W-:Y:S01]  /*0d90*/  ISETP.NE.OR P4, PT, R0, 0x2, !P4 ;  /* 0x000000020000780c */ /* 0x000fe20006785670 */
[----:B------:R-:W-:Y:S01]  /*0da0*/  NOP ;  /* 0x0000000000007918 */ /* 0x000fe20000000000 */
[----:B------:R-:W-:Y:S01]  /*0db0*/  LOP3.LUT R0, R58, 0x1f, RZ, 0xc0, !PT ;  /* 0x0000001f3a007812 */ /* 0x000fe200078ec0ff */
[----:B------:R-:W-:Y:S02]  /*0dc0*/  UISETP.NE.AND UP4, UPT, UR22, URZ, UPT ;  /* 0x000000ff1600728c */ /* 0x000fe4000bf85270 */
[----:B----4-:R-:W-:-:S09]  /*0dd0*/  UISETP.EQ.U32.AND UP0, UPT, UR31, 0x1, UPT ;  /* 0x000000011f00788c */ /* 0x010fd2000bf02070 */
[----:B------:R-:W-:Y:S05]  /*0de0*/  BRA.U !UP0, `(.L_x_15) ;  /* 0x0000000108087547 */ /* 0x000fea000b800000 */
[----:B-123--:R-:W-:Y:S01]  /*0df0*/  UCGABAR_ARV ;  /* 0x00000000000079c7 */ /* 0x00efe20008000000 */
[----:B------:R-:W-:Y:S05]  /*0e00*/  BRA `(.L_x_16) ;  /* 0x0000000000047947 */ /* 0x000fea0003800000 */
.L_x_15:
[----:B-123--:R-:W-:Y:S01]  /*0e10*/  NOP ;  /* 0x0000000000007918 */ /* 0x00efe20000000000 */
.L_x_16:
[----:B------:R-:W1:Y:S01]  /*0e20*/  S2UR UR8, SR_CTAID.X ;  /* 0x00000000000879c3 */ /* 0x000e620000002500 */
[----:B------:R-:W-:-:S05]  /*0e30*/  CS2R.32 R52, SR_CgaSize ;  /* 0x0000000000347805 */ /* 0x000fca0000008a00 */
[----:B------:R-:W-:-:S05]  /*0e40*/  IMAD R52, R52, -0xa0, RZ ;  /* 0xffffff6034347824 */ /* 0x000fca00078e02ff */
[----:B------:R-:W-:-:S14]  /*0e50*/  R2UR UR4, R52 ;  /* 0x00000000340472ca */ /* 0x000fdc00000e0000 */
[----:B------:R-:W2:Y:S01]  /*0e60*/  LDCU UR4, c[0x0][UR4+0x2b0] ;  /* 0x00005600040477ac */ /* 0x000ea20008000800 */
[----:B------:R-:W-:-:S05]  /*0e70*/  CS2R.32 R52, SR_CgaSize ;  /* 0x0000000000347805 */ /* 0x000fca0000008a00 */
[----:B------:R-:W-:-:S05]  /*0e80*/  IMAD R52, R52, -0xa0, RZ ;  /* 0xffffff6034347824 */ /* 0x000fca00078e02ff */
[----:B------:R-:W-:-:S14]  /*0e90*/  R2UR UR5, R52 ;  /* 0x00000000340572ca */ /* 0x000fdc00000e0000 */
[----:B------:R-:W3:Y:S01]  /*0ea0*/  LDCU UR5, c[0x0][UR5+0x2b4] ;  /* 0x00005680050577ac */ /* 0x000ee20008000800 */
[----:B------:R-:W4:Y:S01]  /*0eb0*/  S2UR UR9, SR_CTAID.Y ;  /* 0x00000000000979c3 */ /* 0x000f220000002600 */
[----:B------:R-:W-:Y:S01]  /*0ec0*/  ULOP3.LUT UR53, UR54, 0x3, URZ, 0xc0, !UPT ;  /* 0x0000000336357892 */ /* 0x000fe2000f8ec0ff */
[----:B------:R-:W-:-:S05]  /*0ed0*/  CS2R.32 R52, SR_CgaSize ;  /* 0x0000000000347805 */ /* 0x000fca0000008a00 */
[----:B------:R-:W-:-:S05]  /*0ee0*/  IMAD R52, R52, -0xa0, RZ ;  /* 0xffffff6034347824 */ /* 0x000fca00078e02ff */
[----:B------:R-:W-:-:S14]  /*0ef0*/  R2UR UR10, R52 ;  /* 0x00000000340a72ca */ /* 0x000fdc00000e0000 */
[----:B------:R-:W3:Y:S01]  /*0f00*/  LDCU UR10, c[0x0][UR10+0x2a0] ;  /* 0x000054000a0a77ac */ /* 0x000ee20008000800 */
[----:B------:R-:W-:-:S05]  /*0f10*/  CS2R.32 R52, SR_CgaSize ;  /* 0x0000000000347805 */ /* 0x000fca0000008a00 */
[----:B------:R-:W-:-:S05]  /*0f20*/  IMAD R52, R52, -0xa0, RZ ;  /* 0xffffff6034347824 */ /* 0x000fca00078e02ff */
[----:B------:R-:W-:-:S14]  /*0f30*/  R2UR UR11, R52 ;  /* 0x00000000340b72ca */ /* 0x000fdc00000e0000 */
[----:B------:R-:W3:Y:S01]  /*0f40*/  LDCU UR11, c[0x0][UR11+0x2a4] ;  /* 0x000054800b0b77ac */ /* 0x000ee20008000800 */
[----:B------:R-:W3:Y:S01]  /*0f50*/  S2UR UR36, SR_CTAID.Z ;  /* 0x00000000002479c3 */ /* 0x000ee20000002700 */
[----:B------:R-:W-:Y:S01]  /*0f60*/  UISETP.GT.U32.AND UP1, UPT, UR53, 0xffff, UPT ;  /* 0x0000ffff3500788c */ /* 0x000fe2000bf24070 */
[----:B------:R-:W3:Y:S01]  /*0f70*/  LDCU UR23, c[0x0][0xb24] ;  /* 0x00016480ff1777ac */ /* 0x000ee20008000800 */
[----:B-1----:R-:W-:Y:S01]  /*0f80*/  I2FP.F32.U32 R3, UR8 ;  /* 0x0000000800037c45 */ /* 0x002fe20008201000 */
[----:B------:R-:W-:Y:S01]  /*0f90*/  UMOV UR30, 0x1111 ;  /* 0x00001111001e7882 */ /* 0x000fe20000000000 */
[----:B------:R-:W-:Y:S01]  /*0fa0*/  UMOV UR29, 0xf ;  /* 0x0000000f001d7882 */ /* 0x000fe20000000000 */
[----:B------:R-:W-:Y:S02]  /*0fb0*/  USHF.L.U32 UR39, UR54, 0x8, URZ ;  /* 0x0000000836277899 */ /* 0x000fe400080006ff */
[----:B--2---:R-:W-:Y:S01]  /*0fc0*/  FMUL R3, R3, UR4 ;  /* 0x0000000403037c20 */ /* 0x004fe20008400000 */
[----:B------:R-:W-:Y:S01]  /*0fd0*/  ULOP3.LUT UR4, UR54, 0xc, URZ, 0xc0, !UPT ;  /* 0x0000000c36047892 */ /* 0x000fe2000f8ec0ff */
[----:B----4-:R-:W-:Y:S01]  /*0fe0*/  I2FP.F32.U32 R2, UR9 ;  /* 0x0000000900027c45 */ /* 0x010fe20008201000 */
[----:B------:R-:W-:-:S03]  /*0ff0*/  USHF.L.U32 UR38, UR54, 0xa, URZ ;  /* 0x0000000a36267899 */ /* 0x000fc600080006ff */
[----:B------:R-:W1:Y:S01]  /*1000*/  F2I.U32.TRUNC.NTZ R3, R3 ;  /* 0x0000000300037305 */ /* 0x000e62000020f000 */
[----:B------:R-:W-:Y:S01]  /*1010*/  UISETP.GT.U32.AND UP0, UPT, UR4, 0xffff, UPT ;  /* 0x0000ffff0400788c */ /* 0x000fe2000bf04070 */
[----:B---3--:R-:W-:Y:S01]  /*1020*/  FMUL R2, R2, UR5 ;  /* 0x0000000502027c20 */ /* 0x008fe20008400000 */
[----:B------:R-:W-:Y:S02]  /*1030*/  USEL UR5, UR53, 0xffff, !UP1 ;  /* 0x0000ffff35057887 */ /* 0x000fe4000c800000 */
[----:B------:R-:W-:Y:S02]  /*1040*/  USEL UR4, UR4, 0xffff, !UP0 ;  /* 0x0000ffff04047887 */ /* 0x000fe4000c000000 */
[----:B------:R-:W-:Y:S01]  /*1050*/  ULOP3.LUT UR5, UR5, 0xffff, URZ, 0xc0, !UPT ;  /* 0x0000ffff05057892 */ /* 0x000fe2000f8ec0ff */
[----:B------:R-:W2:Y:S01]  /*1060*/  F2I.U32.TRUNC.NTZ R2, R2 ;  /* 0x0000000200027305 */ /* 0x000ea2000020f000 */
[----:B------:R-:W-:Y:S02]  /*1070*/  ULOP3.LUT UR4, UR4, 0xffff, URZ, 0xc0, !UPT ;  /* 0x0000ffff04047892 */ /* 0x000fe4000f8ec0ff */
[----:B------:R-:W-:-:S02]  /*1080*/  USHF.L.U32 UR30, UR30, UR5, URZ ;  /* 0x000000051e1e7299 */ /* 0x000fc400080006ff */
[----:B------:R-:W-:Y:S01]  /*1090*/  USHF.L.U32 UR29, UR29, UR4, URZ ;  /* 0x000000041d1d7299 */ /* 0x000fe200080006ff */
[----:B-1----:R-:W-:Y:S01]  /*10a0*/  R2UR UR7, R3 ;  /* 0x00000000030772ca */ /* 0x002fe200000e0000 */
[----:B------:R-:W-:Y:S01]  /*10b0*/  USHF.R.U32.HI UR27, URZ, 0x2, UR54 ;  /* 0x00000002ff1b7899 */ /* 0x000fe20008011636 */
[----:B------:R-:W1:Y:S01]  /*10c0*/  LDCU UR42, c[0x0][0xb24] ;  /* 0x00016480ff2a77ac */ /* 0x000e620008000800 */
[----:B------:R-:W3:Y:S01]  /*10d0*/  LDCU UR28, c[0x0][0xb30] ;  /* 0x00016600ff1c77ac */ /* 0x000ee20008000800 */
[----:B--2---:R-:W-:Y:S02]  /*10e0*/  R2UR UR6, R2 ;  /* 0x00000000020672ca */ /* 0x004fe400000e0000 */
[----:B------:R-:W-:Y:S01]  /*10f0*/  PRMT R2, RZ, 0x7610, R2 ;  /* 0x00007610ff027816 */ /* 0x000fe20000000002 */
[----:B------:R-:W-:-:S06]  /*1100*/  UISETP.NE.AND UP6, UPT, UR22, 0x2, UPT ;  /* 0x000000021600788c */ /* 0x000fcc000bfc5270 */
[----:B------:R-:W-:Y:S02]  /*1110*/  UIADD3 UR5, UPT, UPT, -UR7, URZ, URZ ;  /* 0x000000ff07057290 */ /* 0x000fe4000fffe1ff */
[----:B------:R-:W-:Y:S02]  /*1120*/  ULOP3.LUT UR39, UR39, 0xc00, URZ, 0xc0, !UPT ;  /* 0x00000c0027277892 */ /* 0x000fe4000f8ec0ff */
[----:B------:R-:W-:Y:S02]  /*1130*/  UIMAD UR5, UR10, UR5, UR8 ;  /* 0x000000050a0572a4 */ /* 0x000fe4000f8e0208 */
[----:B------:R-:W-:Y:S02]  /*1140*/  ULOP3.LUT UR38, UR38, 0xc00, URZ, 0xc0, !UPT ;  /* 0x00000c0026267892 */ /* 0x000fe4000f8ec0ff */
[----:B------:R-:W-:Y:S02]  /*1150*/  UIADD3 UR4, UPT, UPT, -UR6, URZ, URZ ;  /* 0x000000ff06047290 */ /* 0x000fe4000fffe1ff */
[----:B------:R-:W-:Y:S01]  /*1160*/  IMAD.U32 R52, RZ, RZ, UR5 ;  /* 0x00000005ff347e24 */ /* 0x000fe2000f8e00ff */
[----:B------:R-:W-:-:S02]  /*1170*/  UISETP.GE.AND UP5, UPT, UR23, 0x1, UPT ;  /* 0x000000011700788c */ /* 0x000fc4000bfa6270 */
[----:B------:R-:W-:Y:S01]  /*1180*/  UIMAD UR4, UR11, UR4, UR9 ;  /* 0x000000040b0472a4 */ /* 0x000fe2000f8e0209 */
[----:B------:R-:W-:Y:S01]  /*1190*/  UMOV UR25, UR8 ;  /* 0x0000000800197c82 */ /* 0x000fe20008000000 */
[----:B------:R-:W-:-:S04]  /*11a0*/  UMOV UR26, UR9 ;  /* 0x00000009001a7c82 */ /* 0x000fc80008000000 */
[----:B------:R-:W-:Y:S01]  /*11b0*/  IMAD.U32 R51, RZ, RZ, UR4 ;  /* 0x00000004ff337e24 */ /* 0x000fe2000f8e00ff */
[----:B-1-3--:R-:W-:Y:S06]  /*11c0*/  BRA.U UP4, `(.L_x_17) ;  /* 0x0000000104cc7547 */ /* 0x00afec000b800000 */
[----:B------:R-:W-:Y:S02]  /*11d0*/  R2UR UR4, R51 ;  /* 0x00000000330472ca */ /* 0x000fe400000e0000 */
[----:B------:R-:W-:-:S11]  /*11e0*/  R2UR UR20, R52 ;  /* 0x00000000341472ca */ /* 0x000fd600000e0000 */
[----:B------:R-:W-:Y:S02]  /*11f0*/  UISETP.NE.AND UP0, UPT, UR4, URZ, UPT ;  /* 0x000000ff0400728c */ /* 0x000fe4000bf05270 */
[----:B------:R-:W-:Y:S02]  /*1200*/  UISETP.NE.AND UP2, UPT, UR4, 0x1, UPT ;  /* 0x000000010400788c */ /* 0x000fe4000bf45270 */
[----:B------:R-:W-:Y:S02]  /*1210*/  UISETP.NE.AND UP1, UPT, UR20, URZ, UP0 ;  /* 0x000000ff1400728c */ /* 0x000fe40008725270 */
[----:B------:R-:W-:Y:S02]  /*1220*/  USEL UR6, URZ, 0x2, UP0 ;  /* 0x00000002ff067887 */ /* 0x000fe40008000000 */
[----:B------:R-:W-:Y:S02]  /*1230*/  USEL UR9, URZ, 0x1, UP1 ;  /* 0x00000001ff097887 */ /* 0x000fe40008800000 */
[----:B------:R-:W-:-:S02]  /*1240*/  UISETP.NE.AND UP1, UPT, UR4, 0x2, UPT ;  /* 0x000000020400788c */ /* 0x000fc4000bf25270 */
[----:B------:R-:W-:Y:S02]  /*1250*/  USEL UR12, URZ, 0x4, UP0 ;  /* 0x00000004ff0c7887 */ /* 0x000fe40008000000 */
[----:B------:R-:W-:Y:S02]  /*1260*/  USEL UR16, URZ, 0x8, UP0 ;  /* 0x00000008ff107887 */ /* 0x000fe40008000000 */
[----:B------:R-:W-:Y:S02]  /*1270*/  UISETP.NE.AND UP0, UPT, UR4, 0x3, UPT ;  /* 0x000000030400788c */ /* 0x000fe4000bf05270 */
[----:B------:R-:W-:Y:S02]  /*1280*/  USEL UR4, URZ, 0x100, UP1 ;  /* 0x00000100ff047887 */ /* 0x000fe40008800000 */
[----:B------:R-:W-:Y:S02]  /*1290*/  USEL UR10, URZ, 0x200, UP1 ;  /* 0x00000200ff0a7887 */ /* 0x000fe40008800000 */
[----:B------:R-:W-:-:S02]  /*12a0*/  USEL UR14, URZ, 0x400, UP1 ;  /* 0x00000400ff0e7887 */ /* 0x000fc40008800000 */
[----:B------:R-:W-:Y:S02]  /*12b0*/  USEL UR18, URZ, 0x800, UP1 ;  /* 0x00000800ff127887 */ /* 0x000fe40008800000 */
[----:B------:R-:W-:Y:S02]  /*12c0*/  USEL UR5, URZ, 0x10, UP2 ;  /* 0x00000010ff057887 */ /* 0x000fe40009000000 */
[----:B------:R-:W-:Y:S02]  /*12d0*/  UISETP.NE.AND UP1, UPT, UR20, URZ, UPT ;  /* 0x000000ff1400728c */ /* 0x000fe4000bf25270 */
[----:B------:R-:W-:Y:S02]  /*12e0*/  USEL UR7, URZ, 0x1000, UP0 ;  /* 0x00001000ff077887 */ /* 0x000fe40008000000 */
[----:B------:R-:W-:Y:S02]  /*12f0*/  USEL UR11, URZ, 0x2000, UP0 ;  /* 0x00002000ff0b7887 */ /* 0x000fe40008000000 */
[----:B------:R-:W-:-:S02]  /*1300*/  USEL UR15, URZ, 0x4000, UP0 ;  /* 0x00004000ff0f7887 */ /* 0x000fc40008000000 */
[----:B------:R-:W-:Y:S02]  /*1310*/  USEL UR19, URZ, 0x8000, UP0 ;  /* 0x00008000ff137887 */ /* 0x000fe40008000000 */
[----:B------:R-:W-:Y:S02]  /*1320*/  UISETP.NE.AND UP0, UPT, UR20, 0x1, UPT ;  /* 0x000000011400788c */ /* 0x000fe4000bf05270 */
[----:B------:R-:W-:Y:S02]  /*1330*/  USEL UR5, UR5, 0x10, UP1 ;  /* 0x0000001005057887 */ /* 0x000fe40008800000 */
[----:B------:R-:W-:Y:S02]  /*1340*/  USEL UR4, UR4, 0x100, UP1 ;  /* 0x0000010004047887 */ /* 0x000fe40008800000 */
[----:B------:R-:W-:Y:S02]  /*1350*/  USEL UR8, URZ, 0x20, UP2 ;  /* 0x00000020ff087887 */ /* 0x000fe40009000000 */
[----:B------:R-:W-:-:S02]  /*1360*/  USEL UR7, UR7, 0x1000, UP1 ;  /* 0x0000100007077887 */ /* 0x000fc40008800000 */
[----:B------:R-:W-:Y:S02]  /*1370*/  USEL UR6, UR6, 0x2, UP0 ;  /* 0x0000000206067887 */ /* 0x000fe40008000000 */
[----:B------:R-:W-:Y:S02]  /*1380*/  UIADD3 UR4, UPT, UPT, UR4, UR5, UR9 ;  /* 0x0000000504047290 */ /* 0x000fe4000fffe009 */
[----:B------:R-:W-:Y:S02]  /*1390*/  UISETP.NE.AND UP1, UPT, UR20, 0x2, UPT ;  /* 0x000000021400788c */ /* 0x000fe4000bf25270 */
[----:B------:R-:W-:Y:S02]  /*13a0*/  USEL UR8, UR8, 0x20, UP0 ;  /* 0x0000002008087887 */ /* 0x000fe40008000000 */
[----:B------:R-:W-:Y:S02]  /*13b0*/  USEL UR5, UR10, 0x200, UP0 ;  /* 0x000002000a057887 */ /* 0x000fe40008000000 */
[----:B------:R-:W-:-:S02]  /*13c0*/  UIADD3 UR4, UPT, UPT, UR6, UR7, UR4 ;  /* 0x0000000706047290 */ /* 0x000fc4000fffe004 */
[----:B------:R-:W-:Y:S02]  /*13d0*/  USEL UR13, URZ, 0x40, UP2 ;  /* 0x00000040ff0d7887 */ /* 0x000fe40009000000 */
[----:B------:R-:W-:Y:S02]  /*13e0*/  USEL UR9, UR11, 0x2000, UP0 ;  /* 0x000020000b097887 */ /* 0x000fe40008000000 */
[----:B------:R-:W-:Y:S02]  /*13f0*/  USEL UR7, UR12, 0x4, UP1 ;  /* 0x000000040c077887 */ /* 0x000fe40008800000 */
[----:B------:R-:W-:Y:S02]  /*1400*/  UIADD3 UR4, UPT, UPT, UR5, UR8, UR4 ;  /* 0x0000000805047290 */ /* 0x000fe4000fffe004 */
[----:B------:R-:W-:Y:S02]  /*1410*/  UISETP.NE.AND UP0, UPT, UR20, 0x3, UPT ;  /* 0x000000031400788c */ /* 0x000fe4000bf05270 */
[----:B------:R-:W-:-:S02]  /*1420*/  USEL UR6, UR13, 0x40, UP1 ;  /* 0x000000400d067887 */ /* 0x000fc40008800000 */
[----:B------:R-:W-:Y:S02]  /*1430*/  USEL UR5, UR14, 0x400, UP1 ;  /* 0x000004000e057887 */ /* 0x000fe40008800000 */
[----:B------:R-:W-:Y:S02]  /*1440*/  UIADD3 UR4, UPT, UPT, UR7, UR9, UR4 ;  /* 0x0000000907047290 */ /* 0x000fe4000fffe004 */
[----:B------:R-:W-:Y:S02]  /*1450*/  USEL UR17, URZ, 0x80, UP2 ;  /* 0x00000080ff117887 */ /* 0x000fe40009000000 */
[----:B------:R-:W-:Y:S02]  /*1460*/  USEL UR9, UR15, 0x4000, UP1 ;  /* 0x000040000f097887 */ /* 0x000fe40008800000 */
[----:B------:R-:W-:Y:S02]  /*1470*/  USEL UR8, UR16, 0x8, UP0 ;  /* 0x0000000810087887 */ /* 0x000fe40008000000 */
[----:B------:R-:W-:-:S02]  /*1480*/  UIADD3 UR4, UPT, UPT, UR5, UR6, UR4 ;  /* 0x0000000605047290 */ /* 0x000fc4000fffe004 */
[----:B------:R-:W-:Y:S02]  /*1490*/  USEL UR7, UR17, 0x80, UP0 ;  /* 0x0000008011077887 */ /* 0x000fe40008000000 */
[----:B------:R-:W-:Y:S02]  /*14a0*/  USEL UR6, UR18, 0x800, UP0 ;  /* 0x0000080012067887 */ /* 0x000fe40008000000 */
[----:B------:R-:W-:Y:S02]  /*14b0*/  UIADD3 UR4, UPT, UPT, UR8, UR9, UR4 ;  /* 0x0000000908047290 */ /* 0x000fe4000fffe004 */
[----:B------:R-:W-:Y:S02]  /*14c0*/  USEL UR5, UR19, 0x8000, UP0 ;  /* 0x0000800013057887 */ /* 0x000fe40008000000 */
[----:B------:R-:W-:-:S04]  /*14d0*/  UIADD3 UR4, UPT, UPT, UR6, UR7, UR4 ;  /* 0x0000000706047290 */ /* 0x000fc8000fffe004 */
[----:B------:R-:W-:-:S06]  /*14e0*/  UIADD3 UR4, UPT, UPT, UR4, UR5, URZ ;  /* 0x0000000504047290 */ /* 0x000fcc000fffe0ff */
[----:B------:R-:W-:Y:S02]  /*14f0*/  IMAD.U32 R2, RZ, RZ, UR4 ;  /* 0x00000004ff027e24 */ /* 0x000fe4000f8e00ff */
.L_x_17:
[----:B------:R-:W-:Y:S05]  /*1500*/  BRA.U !UP5, `(.L_x_18) ;  /* 0x000000010dd47547 */ /* 0x000fea000b800000 */
[----:B------:R-:W1:Y:S01]  /*1510*/  LDCU.128 UR12, c[0x0][0xb10] ;  /* 0x00016200ff0c77ac */ /* 0x000e620008000c00 */
[----:B------:R-:W2:Y:S01]  /*1520*/  LDCU UR6, c[0x0][0x370] ;  /* 0x00006e00ff0677ac */ /* 0x000ea20008000800 */
[----:B------:R-:W3:Y:S01]  /*1530*/  LDCU UR5, c[0x0][0x374] ;  /* 0x00006e80ff0577ac */ /* 0x000ee20008000800 */
[----:B------:R-:W4:Y:S01]  /*1540*/  LDCU UR24, c[0x0][0xb0c] ;  /* 0x00016180ff1877ac */ /* 0x000f220008000800 */
[----:B------:R-:W4:Y:S01]  /*1550*/  LDCU UR7, c[0x0][0xb20] ;  /* 0x00016400ff0777ac */ /* 0x000f220008000800 */
[----:B------:R-:W4:Y:S01]  /*1560*/  LDCU.64 UR8, c[0x0][0xb28] ;  /* 0x00016500ff0877ac */ /* 0x000f220008000a00 */
[----:B-1----:R-:W-:Y:S02]  /*1570*/  UISETP.NE.AND UP0, UPT, UR14, 0x1, UPT ;  /* 0x000000010e00788c */ /* 0x002fe4000bf05270 */
[----:B---3--:R-:W-:Y:S02]  /*1580*/  UIMAD.WIDE.U32 UR10, UR5, UR15, URZ ;  /* 0x0000000f050a72a5 */ /* 0x008fe4000f8e00ff */
[----:B--2---:R-:W-:-:S02]  /*1590*/  UIMAD.WIDE.U32 UR18, UR6, UR12, URZ ;  /* 0x0000000c061272a5 */ /* 0x004fc4000f8e00ff */
[----:B----4-:R-:W-:Y:S02]  /*15a0*/  UISETP.NE.AND UP1, UPT, UR24, 0x1, UPT ;  /* 0x000000011800788c */ /* 0x010fe4000bf25270 */
[----:B------:R-:W-:Y:S01]  /*15b0*/  UISETP.NE.AND UP2, UPT, UR23, 0x1, UPT ;  /* 0x000000011700788c */ /* 0x000fe2000bf45270 */
[----:B------:R-:W-:Y:S02]  /*15c0*/  UMOV UR10, UR11 ;  /* 0x0000000b000a7c82 */ /* 0x000fe40008000000 */
[----:B------:R-:W-:Y:S01]  /*15d0*/  UMOV UR18, UR19 ;  /* 0x0000001300127c82 */ /* 0x000fe20008000000 */
[----:B------:R-:W-:Y:S02]  /*15e0*/  @UP0 USHF.R.U32.HI UR5, URZ, UR7, UR10 ;  /* 0x00000007ff050299 */ /* 0x000fe4000801160a */
[----:B------:R-:W-:Y:S02]  /*15f0*/  UIMAD.WIDE.U32 UR20, UR26, UR15, URZ ;  /* 0x0000000f1a1472a5 */ /* 0x000fe4000f8e00ff */
[----:B------:R-:W-:-:S02]  /*1600*/  UIMAD.WIDE.U32 UR10, UR5, UR8, URZ ;  /* 0x00000008050a72a5 */ /* 0x000fc4000f8e00ff */
[----:B------:R-:W-:Y:S02]  /*1610*/  @UP1 USHF.R.U32.HI UR6, URZ, UR13, UR18 ;  /* 0x0000000dff061299 */ /* 0x000fe40008011612 */
[----:B------:R-:W-:Y:S02]  /*1620*/  UIMAD.WIDE.U32 UR16, UR25, UR12, URZ ;  /* 0x0000000c191072a5 */ /* 0x000fe4000f8e00ff */
[----:B------:R-:W-:Y:S01]  /*1630*/  UIMAD.WIDE.U32 UR18, UR6, UR8, URZ ;  /* 0x00000008061272a5 */ /* 0x000fe2000f8e00ff */
[----:B------:R-:W-:Y:S01]  /*1640*/  UMOV UR4, UR21 ;  /* 0x0000001500047c82 */ /* 0x000fe20008000000 */
[----:B------:R-:W-:Y:S01]  /*1650*/  UMOV UR10, UR11 ;  /* 0x0000000b000a7c82 */ /* 0x000fe20008000000 */
[----:B------:R-:W-:Y:S02]  /*1660*/  USHF.R.U32.HI UR4, URZ, UR7, UR4 ;  /* 0x00000007ff047299 */ /* 0x000fe40008011604 */
[----:B------:R-:W-:Y:S01]  /*1670*/  @UP2 USHF.R.U32.HI UR5, URZ, UR9, UR10 ;  /* 0x00000009ff052299 */ /* 0x000fe2000801160a */
[----:B------:R-:W-:Y:S01]  /*1680*/  UMOV UR16, UR17 ;  /* 0x0000001100107c82 */ /* 0x000fe20008000000 */
[----:B------:R-:W-:Y:S01]  /*1690*/  UMOV UR18, UR19 ;  /* 0x0000001300127c82 */ /* 0x000fe20008000000 */
[----:B------:R-:W-:-:S02]  /*16a0*/  USHF.R.U32.HI UR13, URZ, UR13, UR16 ;  /* 0x0000000dff0d7299 */ /* 0x000fc40008011610 */
[----:B------:R-:W-:Y:S02]  /*16b0*/  USEL UR4, UR26, UR4, !UP0 ;  /* 0x000000041a047287 */ /* 0x000fe4000c000000 */
[----:B------:R-:W-:Y:S02]  /*16c0*/  @UP2 USHF.R.U32.HI UR6, URZ, UR9, UR18 ;  /* 0x00000009ff062299 */ /* 0x000fe40008011612 */
[----:B------:R-:W-:Y:S02]  /*16d0*/  UIMAD UR7, UR5, UR23, URZ ;  /* 0x00000017050772a4 */ /* 0x000fe4000f8e02ff */
[----:B------:R-:W-:Y:S02]  /*16e0*/  USEL UR5, UR25, UR13, !UP1 ;  /* 0x0000000d19057287 */ /* 0x000fe4000c800000 */
[----:B------:R-:W-:Y:S02]  /*16f0*/  UIMAD UR12, UR6, UR23, URZ ;  /* 0x00000017060c72a4 */ /* 0x000fe4000f8e02ff */
[----:B------:R-:W-:-:S02]  /*1700*/  UISETP.GE.AND UP0, UPT, UR4, UR7, UPT ;  /* 0x000000070400728c */ /* 0x000fc4000bf06270 */
[----:B------:R-:W-:Y:S02]  /*1710*/  UIMAD.WIDE.U32 UR10, UR4, UR8, URZ ;  /* 0x00000008040a72a5 */ /* 0x000fe4000f8e00ff */
[----:B------:R-:W-:Y:S02]  /*1720*/  UISETP.GE.OR UP0, UPT, UR5, UR12, UP0 ;  /* 0x0000000c0500728c */ /* 0x000fe40008706670 */
[----:B------:R-:W-:Y:S02]  /*1730*/  UIMAD.WIDE.U32 UR12, UR5, UR8, URZ ;  /* 0x00000008050c72a5 */ /* 0x000fe4000f8e00ff */
[----:B------:R-:W-:Y:S01]  /*1740*/  UIADD3 UR10, UPT, UPT, -UR4, URZ, URZ ;  /* 0x000000ff040a7290 */ /* 0x000fe2000fffe1ff */
[----:B------:R-:W-:Y:S01]  /*1750*/  UMOV UR8, UR11 ;  /* 0x0000000b00087c82 */ /* 0x000fe20008000000 */
[----:B------:R-:W-:Y:S02]  /*1760*/  UIADD3 UR11, UPT, UPT, -UR5, URZ, URZ ;  /* 0x000000ff050b7290 */ /* 0x000fe4000fffe1ff */
[----:B------:R-:W-:-:S03]  /*1770*/  USHF.R.U32.HI UR8, URZ, UR9, UR8 ;  /* 0x00000009ff087299 */ /* 0x000fc60008011608 */
[----:B------:R-:W-:Y:S01]  /*1780*/  @!UP0 UMOV UR7, UR13 ;  /* 0x0000000d00078c82 */ /* 0x000fe20008000000 */
[----:B------:R-:W-:Y:S02]  /*1790*/  UIMAD UR26, UR14, UR10, UR26 ;  /* 0x0000000a0e1a72a4 */ /* 0x000fe4000f8e021a */
[----:B------:R-:W-:Y:S02]  /*17a0*/  USEL UR8, UR4, UR8, !UP2 ;  /* 0x0000000804087287 */ /* 0x000fe4000d000000 */
[----:B------:R-:W-:Y:S02]  /*17b0*/  @!UP0 USHF.R.U32.HI UR7, URZ, UR9, UR7 ;  /* 0x00000009ff078299 */ /* 0x000fe40008011607 */
[----:B------:R-:W-:Y:S02]  /*17c0*/  UIADD3 UR9, UPT, UPT, -UR8, URZ, URZ ;  /* 0x000000ff08097290 */ /* 0x000fe4000fffe1ff */
[----:B------:R-:W-:Y:S02]  /*17d0*/  @!UP0 USEL UR7, UR5, UR7, !UP2 ;  /* 0x0000000705078287 */ /* 0x000fe4000d000000 */
[----:B------:R-:W-:-:S02]  /*17e0*/  UIMAD UR9, UR23, UR9, UR4 ;  /* 0x00000009170972a4 */ /* 0x000fc4000f8e0204 */
[----:B------:R-:W-:Y:S02]  /*17f0*/  @!UP0 UIADD3 UR8, UPT, UPT, UR8, -UR7, URZ ;  /* 0x8000000708088290 */ /* 0x000fe4000fffe0ff */
[----:B------:R-:W-:Y:S02]  /*1800*/  @!UP0 UIMAD UR6, UR9, UR6, UR7 ;  /* 0x00000006090682a4 */ /* 0x000fe4000f8e0207 */
[----:B------:R-:W-:Y:S02]  /*1810*/  @!UP0 UIMAD UR4, UR8, UR23, UR5 ;  /* 0x00000017080482a4 */ /* 0x000fe4000f8e0205 */
[----:B------:R-:W-:Y:S02]  /*1820*/  UIMAD UR25, UR24, UR11, UR25 ;  /* 0x0000000b181972a4 */ /* 0x000fe4000f8e0219 */
[----:B------:R-:W-:Y:S01]  /*1830*/  UIMAD UR26, UR4, UR14, UR26 ;  /* 0x0000000e041a72a4 */ /* 0x000fe2000f8e021a */
[----:B------:R-:W-:Y:S02]  /*1840*/  @!UP0 UMOV UR5, UR6 ;  /* 0x0000000600058c82 */ /* 0x000fe40008000000 */
[----:B------:R-:W-:-:S12]  /*1850*/  UIMAD UR25, UR5, UR24, UR25 ;  /* 0x00000018051972a4 */ /* 0x000fd8000f8e0219 */
.L_x_18:
[----:B------:R-:W-:-:S09]  /*1860*/  UISETP.NE.AND UP0, UPT, UR28, 0x1, UPT ;  /* 0x000000011c00788c */ /* 0x000fd2000bf05270 */
[----:B------:R-:W-:Y:S05]  /*1870*/  BRA.U UP0, `(.L_x_19) ;  /* 0x0000000100447547 */ /* 0x000fea000b800000 */
[----:B------:R-:W1:Y:S01]  /*1880*/  LDCU.128 UR8, c[0x0][0xb10] ;  /* 0x00016200ff0877ac */ /* 0x000e620008000c00 */
[----:B------:R-:W2:Y:S01]  /*1890*/  LDCU UR12, c[0x0][0xb0c] ;  /* 0x00016180ff0c77ac */ /* 0x000ea20008000800 */
[----:B------:R-:W3:Y:S01]  /*18a0*/  LDCU UR13, c[0x0][0xb20] ;  /* 0x00016400ff0d77ac */ /* 0x000ee20008000800 */
[----:B-1----:R-:W-:Y:S02]  /*18b0*/  UIMAD.WIDE.U32 UR6, UR25, UR8, URZ ;  /* 0x00000008190672a5 */ /* 0x002fe4000f8e00ff */
[----:B------:R-:W-:Y:S02]  /*18c0*/  UIMAD.WIDE.U32 UR4, UR26, UR11, URZ ;  /* 0x0000000b1a0472a5 */ /* 0x000fe4000f8e00ff */
[----:B--2---:R-:W-:Y:S02]  /*18d0*/  UISETP.NE.AND UP1, UPT, UR12, 0x1, UPT ;  /* 0x000000010c00788c */ /* 0x004fe4000bf25270 */
[----:B------:R-:W-:Y:S01]  /*18e0*/  UISETP.NE.AND UP0, UPT, UR10, 0x1, UPT ;  /* 0x000000010a00788c */ /* 0x000fe2000bf05270 */
[----:B------:R-:W-:-:S02]  /*18f0*/  UMOV UR6, UR7 ;  /* 0x0000000700067c82 */ /* 0x000fc40008000000 */
[----:B------:R-:W-:Y:S01]  /*1900*/  UMOV UR4, UR5 ;  /* 0x0000000500047c82 */ /* 0x000fe20008000000 */
[----:B------:R-:W-:Y:S02]  /*1910*/  USHF.R.U32.HI UR9, URZ, UR9, UR6 ;  /* 0x00000009ff097299 */ /* 0x000fe40008011606 */
[----:B---3--:R-:W-:Y:S02]  /*1920*/  USHF.R.U32.HI UR4, URZ, UR13, UR4 ;  /* 0x0000000dff047299 */ /* 0x008fe40008011604 */
[----:B------:R-:W-:Y:S02]  /*1930*/  USEL UR5, UR25, UR9, !UP1 ;  /* 0x0000000919057287 */ /* 0x000fe4000c800000 */
[----:B------:R-:W-:-:S04]  /*1940*/  USEL UR4, UR26, UR4, !UP0 ;  /* 0x000000041a047287 */ /* 0x000fc8000c000000 */
[----:B------:R-:W-:Y:S02]  /*1950*/  UIADD3 UR6, UPT, UPT, UR5, -UR4, URZ ;  /* 0x8000000405067290 */ /* 0x000fe4000fffe0ff */
[----:B------:R-:W-:Y:S02]  /*1960*/  UIADD3 UR4, UPT, UPT, -UR5, UR4, URZ ;  /* 0x0000000405047290 */ /* 0x000fe4000fffe1ff */
[----:B------:R-:W-:Y:S02]  /*1970*/  UIMAD UR26, UR6, UR10, UR26 ;  /* 0x0000000a061a72a4 */ /* 0x000fe4000f8e021a */
[----:B------:R-:W-:-:S12]  /*1980*/  UIMAD UR25, UR4, UR12, UR25 ;  /* 0x0000000c041972a4 */ /* 0x000fd8000f8e0219 */
.L_x_19:
[----:B------:R-:W-:-:S09]  /*1990*/  UISETP.EQ.U32.AND UP0, UPT, UR31, 0x1, UPT ;  /* 0x000000011f00788c */ /* 0x000fd2000bf02070 */
[----:B------:R-:W-:Y:S05]  /*19a0*/  BRA.U !UP0, `(.L_x_20) ;  /* 0x00000001080c7547 */ /* 0x000fea000b800000 */
[----:B------:R-:W-:Y:S01]  /*19b0*/  UCGABAR_WAIT ;  /* 0x0000000000007dc7 */ /* 0x000fe20008000000 */
[----:B------:R-:W-:Y:S01]  /*19c0*/  CCTL.IVALL ;  /* 0x00000000ff00798f */ /* 0x000fe20002000000 */
[----:B------:R-:W-:Y:S05]  /*19d0*/  BRA `(.L_x_21) ;  /* 0x0000000000047947 */ /* 0x000fea0003800000 */
.L_x_20:
[----:B------:R-:W-:Y:S06]  /*19e0*/  BAR.SYNC.DEFER_BLOCKING 0x0 ;  /* 0x0000000000007b1d */ /* 0x000fec0000010000 */
.L_x_21:
[----:B------:R-:W-:Y:S05]  /*19f0*/  BRA.U UP6, `(.L_x_22) ;  /* 0x0000001506b47547 */ /* 0x000fea000b800000 */
[----:B------:R-:W1:Y:S01]  /*1a00*/  LDCU UR6, c[0x0][0x38c] ;  /* 0x00007180ff0677ac */ /* 0x000e620008000800 */
[----:B------:R-:W-:Y:S01]  /*1a10*/  PLOP3.LUT P2, PT, PT, PT, UP3, 0x80, 0x8 ;  /* 0x000000000008781c */ /* 0x000fe20003f4f038 */
[----:B------:R-:W-:Y:S01]  /*1a20*/  IMAD.MOV.U32 R12, RZ, RZ, 0x1 ;  /* 0x00000001ff0c7424 */ /* 0x000fe200078e00ff */
[----:B------:R-:W-:Y:S01]  /*1a30*/  ISETP.EQ.OR P3, PT, R0, RZ, P4 ;  /* 0x000000ff0000720c */ /* 0x000fe20002762670 */
[----:B------:R-:W-:Y:S01]  /*1a40*/  UISETP.NE.AND UP1, UPT, UR22, URZ, UPT ;  /* 0x000000ff1600728c */ /* 0x000fe2000bf25270 */
[----:B------:R-:W-:Y:S02]  /*1a50*/  PLOP3.LUT P2, PT, P2, PT, PT, 0x8, 0x80 ;  /* 0x000000000080781c */ /* 0x000fe4000174e170 */
[----:B------:R-:W-:Y:S01]  /*1a60*/  CS2R R10, SRZ ;  /* 0x00000000000a7805 */ /* 0x000fe2000001ff00 */
[----:B------:R-:W-:Y:S01]  /*1a70*/  IMAD.MOV.U32 R9, RZ, RZ, RZ ;  /* 0x000000ffff097224 */ /* 0x000fe200078e00ff */
[----:B------:R-:W2:Y:S01]  /*1a80*/  LDCU UR48, c[0x0][0x370] ;  /* 0x00006e00ff3077ac */ /* 0x000ea20008000800 */
[----:B------:R-:W-:Y:S01]  /*1a90*/  IMAD.MOV.U32 R8, RZ, RZ, 0x1 ;  /* 0x00000001ff087424 */ /* 0x000fe200078e00ff */
[----:B------:R-:W3:Y:S01]  /*1aa0*/  LDCU.64 UR44, c[0x0][0x348] ;  /* 0x00006900ff2c77ac */ /* 0x000ee20008000a00 */
[----:B------:R-:W4:Y:S01]  /*1ab0*/  LDCU UR47, c[0x0][0x374] ;  /* 0x00006e80ff2f77ac */ /* 0x000f220008000800 */
[----:B-1----:R-:W-:-:S02]  /*1ac0*/  UIADD3 UR5, UPT, UPT, UR6, 0x7f, URZ ;  /* 0x0000007f06057890 */ /* 0x002fc4000fffe0ff */
[----:B------:R-:W-:Y:S02]  /*1ad0*/  UIADD3 UR55, UPT, UPT, UR6, 0xfe, URZ ;  /* 0x000000fe06377890 */ /* 0x000fe4000fffe0ff */
[----:B------:R-:W-:Y:S02]  /*1ae0*/  USHF.R.S32.HI UR4, URZ, 0x1f, UR5 ;  /* 0x0000001fff047899 */ /* 0x000fe40008011405 */
[----:B------:R-:W-:Y:S02]  /*1af0*/  USEL UR37, UR37, 0x2, UP1 ;  /* 0x0000000225257887 */ /* 0x000fe40008800000 */
[----:B------:R-:W-:Y:S02]  /*1b00*/  ULEA.HI UR4, UR4, UR5, URZ, 0x7 ;  /* 0x0000000504047291 */ /* 0x000fe4000f8f38ff */
[----:B------:R-:W-:Y:S02]  /*1b10*/  USHF.L.U32 UR5, UR27, 0x4, URZ ;  /* 0x000000041b057899 */ /* 0x000fe400080006ff */
[----:B------:R-:W-:-:S02]  /*1b20*/  USHF.R.S32.HI UR50, URZ, 0x7, UR4 ;  /* 0x00000007ff327899 */ /* 0x000fc40008011404 */
[----:B------:R-:W-:Y:S02]  /*1b30*/  UIADD3 UR4, UPT, UPT, UR6, -0x1, URZ ;  /* 0xffffffff06047890 */ /* 0x000fe4000fffe0ff */
[----:B------:R-:W-:Y:S02]  /*1b40*/  UISETP.LT.U32.AND UP0, UPT, UR50, 0x6, UPT ;  /* 0x000000063200788c */ /* 0x000fe4000bf01070 */
[----:B------:R-:W-:Y:S02]  /*1b50*/  UISETP.GE.U32.AND UP2, UPT, UR4, -0xff, UPT ;  /* 0xffffff010400788c */ /* 0x000fe4000bf46070 */
[----:B------:R-:W-:Y:S02]  /*1b60*/  USEL UR49, UR50, 0x6, UP0 ;  /* 0x0000000632317887 */ /* 0x000fe40008000000 */
[----:B------:R-:W-:Y:S02]  /*1b70*/  ULOP3.LUT UR51, UR5, 0x30, URZ, 0xe2, !UPT ;  /* 0x0000003005337892 */ /* 0x000fe4000f8ee2ff */
[----:B------:R-:W-:-:S02]  /*1b80*/  UIADD3 UR31, UPT, UPT, UR49, -0x1, URZ ;  /* 0xffffffff311f7890 */ /* 0x000fc4000fffe0ff */
[----:B------:R-:W-:Y:S01]  /*1b90*/  UIADD3 UR52, UPT, UPT, UR50, -UR49, URZ ;  /* 0x8000003132347290 */ /* 0x000fe2000fffe0ff */
[----:B------:R-:W-:Y:S02]  /*1ba0*/  UMOV UR22, URZ ;  /* 0x000000ff00167c82 */ /* 0x000fe40008000000 */
[----:B------:R-:W-:-:S04]  /*1bb0*/  @UP2 UIADD3 UR31, UPT, UPT, UR49, URZ, URZ ;  /* 0x000000ff311f2290 */ /* 0x000fc8000fffe0ff */
[----:B--234-:R-:W-:-:S12]  /*1bc0*/  UIADD3 UR31, UPT, UPT, UR31, 0x1, URZ ;  /* 0x000000011f1f7890 */ /* 0x01cfd8000fffe0ff */
.L_x_46:
[----:B------:R-:W-:Y:S01]  /*1bd0*/  UISETP.NE.AND UP0, UPT, UR54, URZ, UPT ;  /* 0x000000ff3600728c */ /* 0x000fe2000bf05270 */
[----:B------:R-:W1:Y:S08]  /*1be0*/  S2UR UR54, SR_CgaCtaId ;  /* 0x00000000003679c3 */ /* 0x000e700000008800 */
[----:B---3--:R-:W-:Y:S05]  /*1bf0*/  BRA.U UP0, `(.L_x_23) ;  /* 0x0000000100347547 */ /* 0x008fea000b800000 */
[----:B------:R-:W2:Y:S01]  /*1c00*/  S2R R0, SR_CgaCtaId ;  /* 0x0000000000007919 */ /* 0x000ea20000008800 */
[----:B------:R-:W-:-:S04]  /*1c10*/  MOV R2, 0x400 ;  /* 0x0000040000027802 */ /* 0x000fc80000000f00 */
[----:B--2---:R-:W-:Y:S02]  /*1c20*/  LEA R0, R0, R2, 0x18 ;  /* 0x0000000200007211 */ /* 0x004fe400078ec0ff */
[----:B------:R-:W-:-:S03]  /*1c30*/  SHF.L.U32 R2, R8, 0x1f, RZ ;  /* 0x0000001f08027819 */ /* 0x000fc600000006ff */
[----:B------:R-:W-:-:S04]  /*1c40*/  IMAD R0, R9, 0x8, R0 ;  /* 0x0000000809007824 */ /* 0x000fc800078e0200 */
[----:B------:R-:W2:Y:S02]  /*1c50*/  SYNCS.PHASECHK.TRANS64.TRYWAIT P0, [R0+URZ+0x110], R2 ;  /* 0x00011002000075a7 */ /* 0x000ea400080011ff */
[----:B--2---:R-:W-:Y:S05]  /*1c60*/  @!P0 BRA `(.L_x_24) ;  /* 0x0000006000588947 */ /* 0x004fea0003800000 */
.L_x_128:
[----:B------:R-:W-:Y:S01]  /*1c70*/  VIADD R9, R9, 0x1 ;  /* 0x0000000109097836 */ /* 0x000fe20000000000 */
[----:B------:R2:W-:Y:S04]  /*1c80*/  SYNCS.ARRIVE.TRANS64.A1T0 RZ, [R0+URZ+0x100], RZ ;  /* 0x000100ff00ff79a7 */ /* 0x0005e800081000ff */
[----:B------:R-:W-:-:S04]  /*1c90*/  ISETP.NE.AND P0, PT, R9, 0x2, PT ;  /* 0x000000020900780c */ /* 0x000fc80003f05270 */
[----:B------:R-:W-:Y:S02]  /*1ca0*/  SEL R9, R9, RZ, P0 ;  /* 0x000000ff09097207 */ /* 0x000fe40000000000 */
[----:B--2---:R-:W-:-:S04]  /*1cb0*/  SEL R0, RZ, 0x1, P0 ;  /* 0x00000001ff007807 */ /* 0x004fc80000000000 */
[----:B------:R-:W-:-:S07]  /*1cc0*/  LOP3.LUT R8, R8, R0, RZ, 0x3c, !PT ;  /* 0x0000000008087212 */ /* 0x000fce00078e3cff */
.L_x_23:
[----:B------:R-:W-:Y:S01]  /*1cd0*/  UMOV UR21, 0x400 ;  /* 0x0000040000157882 */ /* 0x000fe20000000000 */
[----:B------:R-:W-:Y:S01]  /*1ce0*/  SHF.L.U32 R0, R12, 0x1f, RZ ;  /* 0x0000001f0c007819 */ /* 0x000fe200000006ff */
[----:B-1----:R-:W-:Y:S02]  /*1cf0*/  ULEA UR21, UR54, UR21, 0x18 ;  /* 0x0000001536157291 */ /* 0x002fe4000f8ec0ff */
[----:B------:R-:W-:Y:S02]  /*1d00*/  UISETP.GE.U32.AND UP0, UPT, UR55, 0xff, UPT ;  /* 0x000000ff3700788c */ /* 0x000fe4000bf06070 */
[----:B------:R-:W-:Y:S02]  /*1d10*/  ULEA UR4, UR22, UR21, 0x3 ;  /* 0x0000001516047291 */ /* 0x000fe4000f8e18ff */
[----:B------:R-:W-:Y:S02]  /*1d20*/  ULEA UR19, UR26, UR53, 0x2 ;  /* 0x000000351a137291 */ /* 0x000fe4000f8e10ff */
[----:B------:R-:W-:-:S02]  /*1d30*/  ULEA UR35, UR25, UR51, 0x6 ;  /* 0x0000003319237291 */ /* 0x000fc4000f8e30ff */
[----:B------:R-:W-:Y:S01]  /*1d40*/  USHF.L.U32 UR19, UR19, 0x4, URZ ;  /* 0x0000000413137899 */ /* 0x000fe200080006ff */
[----:B------:R-:W-:Y:S02]  /*1d50*/  UMOV UR7, URZ ;  /* 0x000000ff00077c82 */ /* 0x000fe40008000000 */
[----:B------:R1:W2:Y:S01]  /*1d60*/  SYNCS.PHASECHK.TRANS64.TRYWAIT P1, [UR4+0x30], R0 ;  /* 0x00003000ff0075a7 */ /* 0x0002a20008021104 */
[----:B------:R-:W-:Y:S08]  /*1d70*/  BRA.U !UP0, `(.L_x_25) ;  /* 0x0000000508107547 */ /* 0x000ff0000b800000 */
[----:B------:R-:W-:Y:S01]  /*1d80*/  UMOV UR13, URZ ;  /* 0x000000ff000d7c82 */ /* 0x000fe20008000000 */
[----:B------:R-:W-:-:S05]  /*1d90*/  UMOV UR6, UR22 ;  /* 0x0000001600067c82 */ /* 0x000fca0008000000 */
.L_x_33:
[----:B------:R-:W-:Y:S01]  /*1da0*/  ULEA UR33, UR6, UR21, 0x3 ;  /* 0x0000001506217291 */ /* 0x000fe2000f8e18ff */
[----:B--2---:R-:W-:Y:S01]  /*1db0*/  @!P4 MOV R2, 0x8000 ;  /* 0x000080000002c802 */ /* 0x004fe20000000f00 */
[----:B--23--:R-:W-:Y:S10]  /*1dc0*/  @P1 BRA `(.L_x_26) ;  /* 0x00000000000c1947 */ /* 0x00cff40003800000 */
[----:B------:R-:W-:-:S04]  /*1dd0*/  SHF.L.U32 R3, R12, 0x1f, RZ ;  /* 0x0000001f0c037819 */ /* 0x000fc800000006ff */
[----:B------:R-:W2:Y:S02]  /*1de0*/  SYNCS.PHASECHK.TRANS64.TRYWAIT P0, [UR33+0x30], R3 ;  /* 0x00003003ff0075a7 */ /* 0x000ea40008001121 */
[----:B--2---:R-:W-:Y:S05]  /*1df0*/  @!P0 BRA `(.L_x_27) ;  /* 0x0000006000088947 */ /* 0x004fea0003800000 */
.L_x_26:
[----:B------:R2:W-:Y:S01]  /*1e00*/  @!P4 SYNCS.ARRIVE.TRANS64 RZ, [UR33], R2 ;  /* 0x00000002ffffc9a7 */ /* 0x0005e20008000021 */
[----:B------:R-:W-:-:S04]  /*1e10*/  ULOP3.LUT UR4, UR37, 0x2, URZ, 0xfc, !UPT ;  /* 0x0000000225047892 */ /* 0x000fc8000f8efcff */
[----:B------:R-:W-:-:S09]  /*1e20*/  UISETP.NE.AND UP0, UPT, UR4, 0x2, UPT ;  /* 0x000000020400788c */ /* 0x000fd2000bf05270 */
[----:B------:R-:W-:Y:S05]  /*1e30*/  BRA.U UP0, `(.L_x_28) ;  /* 0x0000000100047547 */ /* 0x000fea000b800000 */
[----:B------:R-:W-:Y:S05]  /*1e40*/  BPT.TRAP 0x1 ;  /* 0x000000040000795c */ /* 0x000fea0000300000 */
.L_x_28:
[----:B------:R-:W-:Y:S04]  /*1e50*/  BSSY.RECONVERGENT B0, `(.L_x_29) ;  /* 0x0000003000007945 */ /* 0x000fe80003800200 */
[----:B------:R-:W-:Y:S05]  /*1e60*/  @P3 BRA `(.L_x_30) ;  /* 0x0000000000043947 */ /* 0x000fea0003800000 */
[----:B------:R-:W-:Y:S05]  /*1e70*/  BPT.TRAP 0x1 ;  /* 0x000000040000795c */ /* 0x000fea0000300000 */
.L_x_30:
[----:B------:R-:W-:Y:S05]  /*1e80*/  BSYNC.RECONVERGENT B0 ;  /* 0x0000000000007941 */ /* 0x000fea0003800200 */
.L_x_29:
[----:B------:R-:W-:Y:S01]  /*1e90*/  UIADD3 UR4, UPT, UPT, UR6, 0x1, URZ ;  /* 0x0000000106047890 */ /* 0x000fe2000fffe0ff */
[----:B------:R-:W-:Y:S01]  /*1ea0*/  BSSY.RECONVERGENT B0, `(.L_x_31) ;  /* 0x000002c000007945 */ /* 0x000fe20003800200 */
[----:B------:R-:W-:Y:S02]  /*1eb0*/  ELECT P0, URZ, PT ;  /* 0x0000000000ff782f */ /* 0x000fe40003800000 */
[----:B------:R-:W-:-:S04]  /*1ec0*/  UISETP.NE.AND UP0, UPT, UR4, 0x6, UPT ;  /* 0x000000060400788c */ /* 0x000fc8000bf05270 */
[----:B------:R-:W-:Y:S02]  /*1ed0*/  USEL UR5, URZ, 0x1, UP0 ;  /* 0x00000001ff057887 */ /* 0x000fe40008000000 */
[----:B------:R-:W-:-:S04]  /*1ee0*/  USEL UR22, UR4, URZ, UP0 ;  /* 0x000000ff04167287 */ /* 0x000fc80008000000 */
[----:B------:R-:W-:Y:S01]  /*1ef0*/  ULEA UR4, UR22, UR21, 0x3 ;  /* 0x0000001516047291 */ /* 0x000fe2000f8e18ff */
[----:B------:R-:W-:-:S04]  /*1f00*/  LOP3.LUT R12, R12, UR5, RZ, 0x3c, !PT ;  /* 0x000000050c0c7c12 */ /* 0x000fc8000f8e3cff */
[----:B-1----:R-:W-:-:S04]  /*1f10*/  SHF.L.U32 R0, R12, 0x1f, RZ ;  /* 0x0000001f0c007819 */ /* 0x002fc800000006ff */
[----:B------:R1:W3:Y:S01]  /*1f20*/  SYNCS.PHASECHK.TRANS64.TRYWAIT P1, [UR4+0x30], R0 ;  /* 0x00003000ff0075a7 */ /* 0x0002e20008021104 */
[----:B------:R-:W-:Y:S05]  /*1f30*/  @!P0 BRA `(.L_x_32) ;  /* 0x0000000000888947 */ /* 0x000fea0003800000 */
[----:B------:R-:W-:Y:S02]  /*1f40*/  USHF.L.U32 UR7, UR6, 0xd, URZ ;  /* 0x0000000d06077899 */ /* 0x000fe400080006ff */
[----:B------:R-:W-:Y:S02]  /*1f50*/  UIADD3 UR4, UP1, UPT, UR44, 0x80, URZ ;  /* 0x000000802c047890 */ /* 0x000fe4000ff3e0ff */
[----:B------:R-:W-:Y:S02]  /*1f60*/  ULOP3.LUT UR24, UR7, UR39, URZ, 0xfc, !UPT ;  /* 0x0000002707187292 */ /* 0x000fe4000f8efcff */
[----:B------:R-:W-:Y:S02]  /*1f70*/  ULOP3.LUT UR8, UR7, UR38, URZ, 0xfc, !UPT ;  /* 0x0000002607087292 */ /* 0x000fe4000f8efcff */
[----:B------:R-:W-:Y:S02]  /*1f80*/  ULEA UR24, UR24, UR21, 0x1 ;  /* 0x0000001518187291 */ /* 0x000fe4000f8e08ff */
[----:B------:R-:W-:-:S02]  /*1f90*/  USHF.L.U32 UR34, UR13, 0x7, URZ ;  /* 0x000000070d227899 */ /* 0x000fc400080006ff */
[----:B------:R-:W-:Y:S02]  /*1fa0*/  UIADD3 UR14, UP0, UPT, UR44, 0x180, URZ ;  /* 0x000001802c0e7890 */ /* 0x000fe4000ff1e0ff */
[----:B------:R-:W-:Y:S02]  /*1fb0*/  ULEA UR8, UR8, UR21, 0x1 ;  /* 0x0000001508087291 */ /* 0x000fe4000f8e08ff */
[----:B------:R-:W-:Y:S02]  /*1fc0*/  UIADD3.X UR5, UPT, UPT, URZ, UR45, URZ, UP1, !UPT ;  /* 0x0000002dff057290 */ /* 0x000fe40008ffe4ff */
[----:B------:R-:W-:Y:S02]  /*1fd0*/  UIADD3 UR32, UPT, UPT, UR24, 0x3400, URZ ;  /* 0x0000340018207890 */ /* 0x000fe4000fffe0ff */
[----:B------:R-:W-:Y:S02]  /*1fe0*/  UPRMT UR7, URZ, 0x5410, UR30 ;  /* 0x00005410ff077896 */ /* 0x000fe4000800001e */
[----:B------:R-:W-:-:S02]  /*1ff0*/  UIADD3 UR26, UPT, UPT, UR34, 0x40, URZ ;  /* 0x00000040221a7890 */ /* 0x000fc4000fffe0ff */
[----:B------:R-:W-:Y:S02]  /*2000*/  UIADD3 UR24, UPT, UPT, UR24, 0x5400, URZ ;  /* 0x0000540018187890 */ /* 0x000fe4000fffe0ff */
[----:B------:R-:W-:Y:S02]  /*2010*/  UIADD3.X UR15, UPT, UPT, URZ, UR45, URZ, UP0, !UPT ;  /* 0x0000002dff0f7290 */ /* 0x000fe400087fe4ff */
[----:B------:R-:W-:Y:S02]  /*2020*/  UIADD3 UR16, UPT, UPT, UR8, 0x1b400, URZ ;  /* 0x0001b40008107890 */ /* 0x000fe4000fffe0ff */
[----:B------:R-:W-:Y:S02]  /*2030*/  UPRMT UR23, URZ, 0x5410, UR29 ;  /* 0x00005410ff177896 */ /* 0x000fe4000800001d */
[----:B------:R-:W-:Y:S01]  /*2040*/  UIADD3 UR8, UPT, UPT, UR8, 0x1d400, URZ ;  /* 0x0001d40008087890 */ /* 0x000fe2000fffe0ff */
[----:B------:R-:W-:Y:S01]  /*2050*/  UMOV UR40, 0x0 ;  /* 0x0000000000287882 */ /* 0x000fe20000000000 */
[----:B------:R-:W-:Y:S01]  /*2060*/  UMOV UR41, 0x10000000 ;  /* 0x1000000000297882 */ /* 0x000fe20000000000 */
[----:B------:R-:W-:Y:S01]  /*2070*/  UMOV UR25, UR33 ;  /* 0x0000002100197c82 */ /* 0x000fe20008000000 */
[----:B------:R-:W-:Y:S01]  /*2080*/  UMOV UR27, UR35 ;  /* 0x00000023001b7c82 */ /* 0x000fe20008000000 */
[----:B------:R-:W-:Y:S01]  /*2090*/  UMOV UR28, UR36 ;  /* 0x00000024001c7c82 */ /* 0x000fe20008000000 */
[----:B------:R-:W-:Y:S01]  /*20a0*/  UMOV UR17, UR33 ;  /* 0x0000002100117c82 */ /* 0x000fe20008000000 */
[----:B------:R-:W-:Y:S01]  /*20b0*/  UMOV UR20, UR36 ;  /* 0x0000002400147c82 */ /* 0x000fe20008000000 */
[----:B------:R-:W-:Y:S01]  /*20c0*/  UMOV UR18, UR34 ;  /* 0x0000002200127c82 */ /* 0x000fe20008000000 */
[----:B------:R4:W-:Y:S01]  /*20d0*/  UTMALDG.3D.MULTICAST [UR32], [UR4], UR7, desc[UR40] ;  /* 0x00002820040073b4 */ /* 0x0009e20008011807 */
[----:B------:R-:W-:Y:S01]  /*20e0*/  UMOV UR9, UR33 ;  /* 0x0000002100097c82 */ /* 0x000fe20008000000 */
[----:B------:R-:W-:Y:S01]  /*20f0*/  UMOV UR11, UR19 ;  /* 0x00000013000b7c82 */ /* 0x000fe20008000000 */
[----:B------:R-:W-:Y:S01]  /*2100*/  UMOV UR12, UR36 ;  /* 0x00000024000c7c82 */ /* 0x000fe20008000000 */
[----:B------:R-:W-:Y:S01]  /*2110*/  UMOV UR10, UR26 ;  /* 0x0000001a000a7c82 */ /* 0x000fe20008000000 */
[----:B------:R4:W-:Y:S01]  /*2120*/  UTMALDG.3D.MULTICAST [UR24], [UR4], UR7, desc[UR40] ;  /* 0x00002818040073b4 */ /* 0x0009e20008011807 */
[----:B------:R4:W-:Y:S01]  /*2130*/  UTMALDG.3D.MULTICAST [UR16], [UR14], UR23, desc[UR40] ;  /* 0x000028100e0073b4 */ /* 0x0009e20008011817 */
[----:B------:R4:W-:Y:S02]  /*2140*/  UTMALDG.3D.MULTICAST [UR8], [UR14], UR23, desc[UR40] ;  /* 0x000028080e0073b4 */ /* 0x0009e40008011817 */
[----:B----4-:R-:W-:Y:S01]  /*2150*/  NOP ;  /* 0x0000000000007918 */ /* 0x010fe20000000000 */
.L_x_32:
[----:B------:R-:W-:Y:S05]  /*2160*/  BSYNC.RECONVERGENT B0 ;  /* 0x0000000000007941 */ /* 0x000fea0003800200 */
.L_x_31:
[----:B------:R-:W-:Y:S01]  /*2170*/  UIADD3 UR13, UPT, UPT, UR13, 0x1, URZ ;  /* 0x000000010d0d7890 */ /* 0x000fe2000fffe0ff */
[----:B------:R-:W-:Y:S01]  /*2180*/  UMOV UR6, UR22 ;  /* 0x0000001600067c82 */ /* 0x000fe20008000000 */
[----:B------:R-:W-:Y:S02]  /*2190*/  UMOV UR7, UR31 ;  /* 0x0000001f00077c82 */ /* 0x000fe40008000000 */
[----:B------:R-:W-:-:S09]  /*21a0*/  UISETP.NE.AND UP0, UPT, UR13, UR31, UPT ;  /* 0x0000001f0d00728c */ /* 0x000fd2000bf05270 */
[----:B------:R-:W-:Y:S05]  /*21b0*/  BRA.U UP0, `(.L_x_33) ;  /* 0xfffffff900f87547 */ /* 0x000fea000b83ffff */
.L_x_25:
[----:B------:R-:W-:Y:S01]  /*21c0*/  ULEA UR4, UR22, UR21, 0x3 ;  /* 0x0000001516047291 */ /* 0x000fe2000f8e18ff */
[----:B-1----:R-:W-:Y:S01]  /*21d0*/  SHF.L.U32 R0, R12, 0x1f, RZ ;  /* 0x0000001f0c007819 */ /* 0x002fe200000006ff */
[----:B------:R-:W-:Y:S01]  /*21e0*/  @!P2 SYNCS.ARRIVE.TRANS64.A1T0 RZ, [UR21+0x98], RZ ;  /* 0x000098ffffffa9a7 */ /* 0x000fe20008100015 */
[----:B------:R-:W-:-:S06]  /*21f0*/  UISETP.GT.AND UP0, UPT, UR50, UR49, UPT ;  /* 0x000000313200728c */ /* 0x000fcc000bf04270 */
[----:B--23--:R1:W2:Y:S03]  /*2200*/  SYNCS.PHASECHK.TRANS64.TRYWAIT P1, [UR4+0x30], R0 ;  /* 0x00003000ff0075a7 */ /* 0x00c2a60008021104 */
[----:B------:R-:W-:Y:S05]  /*2210*/  BRA.U !UP0, `(.L_x_34) ;  /* 0x00000005080c7547 */ /* 0x000fea000b800000 */
[----:B------:R-:W-:Y:S01]  /*2220*/  UIADD3 UR23, UPT, UPT, UR52, UR7, URZ ;  /* 0x0000000734177290 */ /* 0x000fe2000fffe0ff */
[----:B------:R-:W-:-:S11]  /*2230*/  UMOV UR6, UR22 ;  /* 0x0000001600067c82 */ /* 0x000fd60008000000 */
.L_x_42:
[----:B------:R-:W-:Y:S01]  /*2240*/  ULEA UR33, UR6, UR21, 0x3 ;  /* 0x0000001506217291 */ /* 0x000fe2000f8e18ff */
[----:B--2---:R-:W-:Y:S01]  /*2250*/  @!P4 MOV R2, 0x8000 ;  /* 0x000080000002c802 */ /* 0x004fe20000000f00 */
[----:B--23--:R-:W-:Y:S10]  /*2260*/  @P1 BRA `(.L_x_35) ;  /* 0x00000000000c1947 */ /* 0x00cff40003800000 */
[----:B------:R-:W-:-:S04]  /*2270*/  SHF.L.U32 R3, R12, 0x1f, RZ ;  /* 0x0000001f0c037819 */ /* 0x000fc800000006ff */
[----:B------:R-:W2:Y:S02]  /*2280*/  SYNCS.PHASECHK.TRANS64.TRYWAIT P0, [UR33+0x30], R3 ;  /* 0x00003003ff0075a7 */ /* 0x000ea40008001121 */
[----:B--2---:R-:W-:Y:S05]  /*2290*/  @!P0 BRA `(.L_x_36) ;  /* 0x0000005800f88947 */ /* 0x004fea0003800000 */
.L_x_35:
[----:B------:R2:W-:Y:S01]  /*22a0*/  @!P4 SYNCS.ARRIVE.TRANS64 RZ, [UR33], R2 ;  /* 0x00000002ffffc9a7 */ /* 0x0005e20008000021 */
[----:B------:R-:W-:-:S04]  /*22b0*/  ULOP3.LUT UR4, UR37, 0x2, URZ, 0xfc, !UPT ;  /* 0x0000000225047892 */ /* 0x000fc8000f8efcff */
[----:B------:R-:W-:-:S09]  /*22c0*/  UISETP.NE.AND UP0, UPT, UR4, 0x2, UPT ;  /* 0x000000020400788c */ /* 0x000fd2000bf05270 */
[----:B------:R-:W-:Y:S05]  /*22d0*/  BRA.U UP0, `(.L_x_37) ;  /* 0x0000000100047547 */ /* 0x000fea000b800000 */
[----:B------:R-:W-:Y:S05]  /*22e0*/  BPT.TRAP 0x1 ;  /* 0x000000040000795c */ /* 0x000fea0000300000 */
.L_x_37:
[----:B------:R-:W-:Y:S04]  /*22f0*/  BSSY.RECONVERGENT B0, `(.L_x_38) ;  /* 0x0000003000007945 */ /* 0x000fe80003800200 */
[----:B------:R-:W-:Y:S05]  /*2300*/  @P3 BRA `(.L_x_39) ;  /* 0x0000000000043947 */ /* 0x000fea0003800000 */
[----:B------:R-:W-:Y:S05]  /*2310*/  BPT.TRAP 0x1 ;  /* 0x000000040000795c */ /* 0x000fea0000300000 */
.L_x_39:
[----:B------:R-:W-:Y:S05]  /*2320*/  BSYNC.RECONVERGENT B0 ;  /* 0x0000000000007941 */ /* 0x000fea0003800200 */
.L_x_38:
        /* <DEDUP_REMOVED lines=33> */
[----:B------:R-:W-:Y:S01]  /*2540*/  UTMALDG.3D.MULTICAST [UR32], [UR4], UR10, desc[UR40] ;  /* 0x00002820040073b4 */ /* 0x000fe2000801180a */
[----:B------:R-:W-:Y:S01]  /*2550*/  UMOV UR17, UR33 ;  /* 0x0000002100117c82 */ /* 0x000fe20008000000 */
[----:B------:R-:W-:Y:S01]  /*2560*/  UMOV UR20, UR36 ;  /* 0x0000002400147c82 */ /* 0x000fe20008000000 */
[----:B------:R-:W-:Y:S01]  /*2570*/  UMOV UR18, UR34 ;  /* 0x0000002200127c82 */ /* 0x000fe20008000000 */
[----:B------:R-:W-:Y:S01]  /*2580*/  UMOV UR9, UR33 ;  /* 0x0000002100097c82 */ /* 0x000fe20008000000 */
[----:B------:R-:W-:Y:S01]  /*2590*/  UMOV UR11, UR19 ;  /* 0x00000013000b7c82 */ /* 0x000fe20008000000 */
[----:B------:R-:W-:Y:S01]  /*25a0*/  UMOV UR12, UR36 ;  /* 0x00000024000c7c82 */ /* 0x000fe20008000000 */
[----:B------:R4:W-:Y:S01]  /*25b0*/  UTMALDG.3D.MULTICAST [UR24], [UR4], UR10, desc[UR40] ;  /* 0x00002818040073b4 */ /* 0x0009e2000801180a */
[----:B------:R1:W-:Y:S01]  /*25c0*/  UTMALDG.3D.MULTICAST [UR16], [UR14], UR13, desc[UR40] ;  /* 0x000028100e0073b4 */ /* 0x0003e2000801180d */
[----:B----4-:R-:W-:-:S02]  /*25d0*/  UMOV UR10, UR26 ;  /* 0x0000001a000a7c82 */ /* 0x010fc40008000000 */
[----:B------:R1:W-:Y:S02]  /*25e0*/  UTMALDG.3D.MULTICAST [UR8], [UR14], UR13, desc[UR40] ;  /* 0x000028080e0073b4 */ /* 0x0003e4000801180d */
[----:B-1----:R-:W-:Y:S01]  /*25f0*/  NOP ;  /* 0x0000000000007918 */ /* 0x002fe20000000000 */
.L_x_41:
[----:B------:R-:W-:Y:S05]  /*2600*/  BSYNC.RECONVERGENT B0 ;  /* 0x0000000000007941 */ /* 0x000fea0003800200 */
.L_x_40:
[----:B------:R-:W-:Y:S01]  /*2610*/  UIADD3 UR7, UPT, UPT, UR7, 0x1, URZ ;  /* 0x0000000107077890 */ /* 0x000fe2000fffe0ff */
[----:B------:R-:W-:-:S03]  /*2620*/  UMOV UR6, UR22 ;  /* 0x0000001600067c82 */ /* 0x000fc60008000000 */
[----:B------:R-:W-:-:S09]  /*2630*/  UISETP.NE.AND UP0, UPT, UR7, UR23, UPT ;  /* 0x000000170700728c */ /* 0x000fd2000bf05270 */
[----:B------:R-:W-:Y:S05]  /*2640*/  BRA.U UP0, `(.L_x_42) ;  /* 0xfffffff900fc7547 */ /* 0x000fea000b83ffff */
.L_x_34:
[C---:B------:R-:W-:Y:S01]  /*2650*/  LEA R3, R11.reuse, UR21, 0x3 ;  /* 0x000000150b037c11 */ /* 0x040fe2000f8e18ff */
[----:B------:R-:W-:Y:S01]  /*2660*/  NOP ;  /* 0x0000000000007918 */ /* 0x000fe20000000000 */
[----:B-1----:R-:W-:Y:S02]  /*2670*/  SHF.L.U32 R0, R10, 0x1f, RZ ;  /* 0x0000001f0a007819 */ /* 0x002fe400000006ff */
[----:B------:R-:W-:Y:S02]  /*2680*/  LEA R4, R11, UR21, 0x4 ;  /* 0x000000150b047c11 */ /* 0x000fe4000f8e20ff */
[----:B------:R-:W1:Y:S02]  /*2690*/  SYNCS.PHASECHK.TRANS64.TRYWAIT P0, [R3+URZ+0xa0], R0 ;  /* 0x0000a000030075a7 */ /* 0x000e6400080011ff */
[----:B-1----:R-:W-:Y:S05]  /*26a0*/  @!P0 BRA `(.L_x_43) ;  /* 0x00000058000c8947 */ /* 0x002fea0003800000 */
.L_x_131:
[----:B------:R-:W4:Y:S01]  /*26b0*/  LDS.128 R4, [R4+0x130] ;  /* 0x0001300004047984 */ /* 0x000f220000000c00 */
[----:B------:R-:W-:Y:S01]  /*26c0*/  UISETP.GE.AND UP0, UPT, UR42, 0x1, UPT ;  /* 0x000000012a00788c */ /* 0x000fe2000bf06270 */
[----:B------:R-:W-:Y:S01]  /*26d0*/  @!PT LDS RZ, [RZ] ;  /* 0x00000000fffff984 */ /* 0x000fe20000000800 */
[----:B------:R-:W-:Y:S01]  /*26e0*/  @!PT LDS RZ, [RZ] ;  /* 0x00000000fffff984 */ /* 0x000fe20000000800 */
[----:B------:R-:W-:Y:S01]  /*26f0*/  @!PT LDS RZ, [RZ] ;  /* 0x00000000fffff984 */ /* 0x000fe20000000800 */
[----:B------:R-:W-:Y:S01]  /*2700*/  @!PT LDS RZ, [RZ] ;  /* 0x00000000fffff984 */ /* 0x000fe20000000800 */
[----:B------:R1:W-:Y:S06]  /*2710*/  MEMBAR.ALL.CTA ;  /* 0x0000000000007992 */ /* 0x0003ec0000008000 */
[----:B-1----:R-:W1:Y:S01]  /*2720*/  FENCE.VIEW.ASYNC.S ;  /* 0x00000000000073c6 */ /* 0x002e620000000000 */
[----:B----4-:R-:W-:-:S13]  /*2730*/  LOP3.LUT P0, RZ, R6, 0x1, RZ, 0xc0, !PT ;  /* 0x0000000106ff7812 */ /* 0x010fda000780c0ff */
[----:B-1----:R-:W-:Y:S01]  /*2740*/  VOTEU.ANY UP1, P0 ;  /* 0x0000000000ff7886 */ /* 0x002fe20000020100 */
[----:B------:R-:W-:-:S13]  /*2750*/  PLOP3.LUT P0, PT, PT, PT, UP1, 0x80, 0x8 ;  /* 0x000000000008781c */ /* 0x000fda0003f0f018 */
[----:B------:R-:W-:Y:S02]  /*2760*/  @P0 LOP3.LUT R0, R5, 0xffff, RZ, 0xc0, !PT ;  /* 0x0000ffff05000812 */ /* 0x000fe400078ec0ff */
[----:B--2---:R-:W-:Y:S02]  /*2770*/  @P0 MOV R2, R4 ;  /* 0x0000000400020202 */ /* 0x004fe40000000f00 */
[----:B------:R-:W-:Y:S01]  /*2780*/  @P0 R2UR UR5, R0 ;  /* 0x00000000000502ca */ /* 0x000fe200000e0000 */
[----:B------:R-:W-:Y:S01]  /*2790*/  VIADD R0, R3, 0xb0 ;  /* 0x000000b003007836 */ /* 0x000fe20000000000 */
[----:B------:R-:W-:Y:S02]  /*27a0*/  @P0 SHF.R.U32.HI R4, RZ, 0x10, R5 ;  /* 0x00000010ff040819 */ /* 0x000fe40000011605 */
[----:B------:R-:W-:Y:S02]  /*27b0*/  @P0 R2UR UR6, R2 ;  /* 0x00000000020602ca */ /* 0x000fe400000e0000 */
[----:B------:R-:W-:-:S02]  /*27c0*/  PRMT R0, RZ, 0x654, R0 ;  /* 0x00000654ff007816 */ /* 0x000fc40000000000 */
[----:B------:R-:W-:Y:S02]  /*27d0*/  @P0 R2UR UR4, R4 ;  /* 0x00000000040402ca */ /* 0x000fe400000e0000 */
[----:B------:R1:W-:Y:S03]  /*27e0*/  SYNCS.ARRIVE.TRANS64.RED.A1T0 RZ, [R0+URZ], RZ ;  /* 0x000000ff00ff79a7 */ /* 0x0003e600081004ff */
[----:B------:R-:W-:-:S04]  /*27f0*/  @UP1 UMOV UR43, UR5 ;  /* 0x00000005002b1c82 */ /* 0x000fc80008000000 */
[----:B------:R-:W-:-:S04]  /*2800*/  @UP1 UMOV UR46, UR6 ;  /* 0x00000006002e1c82 */ /* 0x000fc80008000000 */
[----:B------:R-:W-:Y:S01]  /*2810*/  @UP1 UMOV UR36, UR4 ;  /* 0x0000000400241c82 */ /* 0x000fe20008000000 */
[----:B------:R-:W-:Y:S05]  /*2820*/  BRA.U !UP0, `(.L_x_44) ;  /* 0x0000000108d47547 */ /* 0x000fea000b800000 */
[----:B------:R-:W2:Y:S01]  /*2830*/  LDCU.128 UR12, c[0x0][0xb10] ;  /* 0x00016200ff0c77ac */ /* 0x000ea20008000c00 */
[----:B------:R-:W4:Y:S01]  /*2840*/  LDCU UR23, c[0x0][0xb20] ;  /* 0x00016400ff1777ac */ /* 0x000f220008000800 */
[----:B------:R-:W3:Y:S01]  /*2850*/  LDCU UR20, c[0x0][0xb0c] ;  /* 0x00016180ff1477ac */ /* 0x000ee20008000800 */
[----:B------:R-:W1:Y:S01]  /*2860*/  LDCU.64 UR8, c[0x0][0xb28] ;  /* 0x00016500ff0877ac */ /* 0x000e620008000a00 */
[----:B------:R-:W-:Y:S02]  /*2870*/  UISETP.NE.AND UP3, UPT, UR42, 0x1, UPT ;  /* 0x000000012a00788c */ /* 0x000fe4000bf65270 */
[----:B--2---:R-:W-:Y:S02]  /*2880*/  UIMAD.WIDE.U32 UR6, UR47, UR15, URZ ;  /* 0x0000000f2f0672a5 */ /* 0x004fe4000f8e00ff */
[----:B------:R-:W-:Y:S02]  /*2890*/  UIMAD.WIDE.U32 UR4, UR48, UR12, URZ ;  /* 0x0000000c300472a5 */ /* 0x000fe4000f8e00ff */
[----:B------:R-:W-:-:S02]  /*28a0*/  UISETP.NE.AND UP0, UPT, UR14, 0x1, UPT ;  /* 0x000000010e00788c */ /* 0x000fc4000bf05270 */
[----:B------:R-:W-:Y:S01]  /*28b0*/  UIMAD.WIDE.U32 UR18, UR43, UR15, URZ ;  /* 0x0000000f2b1272a5 */ /* 0x000fe2000f8e00ff */
[----:B------:R-:W-:Y:S02]  /*28c0*/  UMOV UR6, UR7 ;  /* 0x0000000700067c82 */ /* 0x000fe40008000000 */
[----:B------:R-:W-:Y:S01]  /*28d0*/  UMOV UR4, UR5 ;  /* 0x0000000500047c82 */ /* 0x000fe20008000000 */
[----:B----4-:R-:W-:Y:S02]  /*28e0*/  USHF.R.U32.HI UR6, URZ, UR23, UR6 ;  /* 0x00000017ff067299 */ /* 0x010fe40008011606 */
[----:B---3--:R-:W-:Y:S02]  /*28f0*/  UISETP.NE.AND UP2, UPT, UR20, 0x1, UPT ;  /* 0x000000011400788c */ /* 0x008fe4000bf45270 */
[----:B------:R-:W-:Y:S02]  /*2900*/  USHF.R.U32.HI UR4, URZ, UR13, UR4 ;  /* 0x0000000dff047299 */ /* 0x000fe40008011604 */
[----:B------:R-:W-:-:S02]  /*2910*/  USEL UR5, UR47, UR6, !UP0 ;  /* 0x000000062f057287 */ /* 0x000fc4000c000000 */
[----:B------:R-:W-:Y:S02]  /*2920*/  USEL UR6, UR48, UR4, !UP2 ;  /* 0x0000000430067287 */ /* 0x000fe4000d000000 */
[----:B-1----:R-:W-:Y:S01]  /*2930*/  UIMAD.WIDE.U32 UR10, UR5, UR8, URZ ;  /* 0x00000008050a72a5 */ /* 0x002fe2000f8e00ff */
[----:B------:R-:W-:Y:S01]  /*2940*/  UMOV UR4, UR19 ;  /* 0x0000001300047c82 */ /* 0x000fe20008000000 */
[----:B------:R-:W-:Y:S02]  /*2950*/  UIMAD.WIDE.U32 UR16, UR46, UR12, URZ ;  /* 0x0000000c2e1072a5 */ /* 0x000fe4000f8e00ff */
[----:B------:R-:W-:-:S03]  /*2960*/  UIMAD.WIDE.U32 UR18, UR6, UR8, URZ ;  /* 0x00000008061272a5 */ /* 0x000fc6000f8e00ff */
[----:B------:R-:W-:Y:S01]  /*2970*/  UMOV UR10, UR11 ;  /* 0x0000000b000a7c82 */ /* 0x000fe20008000000 */
[----:B------:R-:W-:Y:S02]  /*2980*/  USHF.R.U32.HI UR4, URZ, UR23, UR4 ;  /* 0x00000017ff047299 */ /* 0x000fe40008011604 */
[----:B------:R-:W-:Y:S01]  /*2990*/  @UP3 USHF.R.U32.HI UR5, URZ, UR9, UR10 ;  /* 0x00000009ff053299 */ /* 0x000fe2000801160a */
[----:B------:R-:W-:Y:S01]  /*29a0*/  UMOV UR16, UR17 ;  /* 0x0000001100107c82 */ /* 0x000fe20008000000 */
[----:B------:R-:W-:Y:S01]  /*29b0*/  UMOV UR18, UR19 ;  /* 0x0000001300127c82 */ /* 0x000fe20008000000 */
[----:B------:R-:W-:Y:S02]  /*29c0*/  USHF.R.U32.HI UR13, URZ, UR13, UR16 ;  /* 0x0000000dff0d7299 */ /* 0x000fe40008011610 */
[----:B------:R-:W-:Y:S02]  /*29d0*/  USEL UR4, UR43, UR4, !UP0 ;  /* 0x000000042b047287 */ /* 0x000fe4000c000000 */
[----:B------:R-:W-:-:S02]  /*29e0*/  @UP3 USHF.R.U32.HI UR6, URZ, UR9, UR18 ;  /* 0x00000009ff063299 */ /* 0x000fc40008011612 */
[----:B------:R-:W-:Y:S02]  /*29f0*/  UIMAD UR7, UR42, UR5, URZ ;  /* 0x000000052a0772a4 */ /* 0x000fe4000f8e02ff */
[----:B------:R-:W-:Y:S02]  /*2a00*/  USEL UR5, UR46, UR13, !UP2 ;  /* 0x0000000d2e057287 */ /* 0x000fe4000d000000 */
[----:B------:R-:W-:Y:S02]  /*2a10*/  UIMAD UR10, UR42, UR6, URZ ;  /* 0x000000062a0a72a4 */ /* 0x000fe4000f8e02ff */
[----:B------:R-:W-:Y:S02]  /*2a20*/  UISETP.GE.AND UP0, UPT, UR4, UR7, UPT ;  /* 0x000000070400728c */ /* 0x000fe4000bf06270 */
[----:B------:R-:W-:Y:S02]  /*2a30*/  UIMAD.WIDE.U32 UR12, UR4, UR8, URZ ;  /* 0x00000008040c72a5 */ /* 0x000fe4000f8e00ff */
[----:B------:R-:W-:-:S02]  /*2a40*/  UISETP.GE.OR UP0, UPT, UR5, UR10, UP0 ;  /* 0x0000000a0500728c */ /* 0x000fc40008706670 */
        /* <DEDUP_REMOVED lines=19> */
.L_x_44:
[----:B------:R-:W2:Y:S02]  /*2b80*/  LDCU UR4, c[0x0][0xb30] ;  /* 0x00016600ff0477ac */ /* 0x000ea40008000800 */
[----:B--2---:R-:W-:-:S09]  /*2b90*/  UISETP.NE.AND UP0, UPT, UR4, 0x1, UPT ;  /* 0x000000010400788c */ /* 0x004fd2000bf05270 */
[----:B------:R-:W-:Y:S05]  /*2ba0*/  BRA.U UP0, `(.L_x_45) ;  /* 0x0000000100447547 */ /* 0x000fea000b800000 */
[----:B------:R-:W2:Y:S01]  /*2bb0*/  LDCU.128 UR8, c[0x0][0xb10] ;  /* 0x00016200ff0877ac */ /* 0x000ea20008000c00 */
[----:B------:R-:W4:Y:S01]  /*2bc0*/  LDCU UR12, c[0x0][0xb0c] ;  /* 0x00016180ff0c77ac */ /* 0x000f220008000800 */
[----:B------:R-:W1:Y:S01]  /*2bd0*/  LDCU UR13, c[0x0][0xb20] ;  /* 0x00016400ff0d77ac */ /* 0x000e620008000800 */
[----:B--2---:R-:W-:Y:S02]  /*2be0*/  UIMAD.WIDE.U32 UR6, UR46, UR8, URZ ;  /* 0x000000082e0672a5 */ /* 0x004fe4000f8e00ff */
[----:B------:R-:W-:Y:S02]  /*2bf0*/  UIMAD.WIDE.U32 UR4, UR43, UR11, URZ ;  /* 0x0000000b2b0472a5 */ /* 0x000fe4000f8e00ff */
[----:B----4-:R-:W-:Y:S02]  /*2c00*/  UISETP.NE.AND UP2, UPT, UR12, 0x1, UPT ;  /* 0x000000010c00788c */ /* 0x010fe4000bf45270 */
[----:B------:R-:W-:Y:S01]  /*2c10*/  UISETP.NE.AND UP0, UPT, UR10, 0x1, UPT ;  /* 0x000000010a00788c */ /* 0x000fe2000bf05270 */
[----:B------:R-:W-:-:S02]  /*2c20*/  UMOV UR6, UR7 ;  /* 0x0000000700067c82 */ /* 0x000fc40008000000 */
[----:B------:R-:W-:Y:S01]  /*2c30*/  UMOV UR4, UR5 ;  /* 0x0000000500047c82 */ /* 0x000fe20008000000 */
[----:B------:R-:W-:Y:S02]  /*2c40*/  USHF.R.U32.HI UR9, URZ, UR9, UR6 ;  /* 0x00000009ff097299 */ /* 0x000fe40008011606 */
[----:B-1----:R-:W-:Y:S02]  /*2c50*/  USHF.R.U32.HI UR4, URZ, UR13, UR4 ;  /* 0x0000000dff047299 */ /* 0x002fe40008011604 */
[----:B------:R-:W-:Y:S02]  /*2c60*/  USEL UR5, UR46, UR9, !UP2 ;  /* 0x000000092e057287 */ /* 0x000fe4000d000000 */
[----:B------:R-:W-:-:S04]  /*2c70*/  USEL UR4, UR43, UR4, !UP0 ;  /* 0x000000042b047287 */ /* 0x000fc8000c000000 */
[----:B------:R-:W-:Y:S02]  /*2c80*/  UIADD3 UR6, UPT, UPT, UR5, -UR4, URZ ;  /* 0x8000000405067290 */ /* 0x000fe4000fffe0ff */
[----:B------:R-:W-:Y:S02]  /*2c90*/  UIADD3 UR4, UPT, UPT, -UR5, UR4, URZ ;  /* 0x0000000405047290 */ /* 0x000fe4000fffe1ff */
[----:B------:R-:W-:Y:S02]  /*2ca0*/  UIMAD UR43, UR6, UR10, UR43 ;  /* 0x0000000a062b72a4 */ /* 0x000fe4000f8e022b */
[----:B------:R-:W-:-:S12]  /*2cb0*/  UIMAD UR46, UR4, UR12, UR46 ;  /* 0x0000000c042e72a4 */ /* 0x000fd8000f8e022e */
.L_x_45:
[----:B------:R-:W-:Y:S01]  /*2cc0*/  VIADD R11, R11, 0x1 ;  /* 0x000000010b0b7836 */ /* 0x000fe20000000000 */
[----:B------:R-:W-:Y:S02]  /*2cd0*/  R2UR UR5, R52 ;  /* 0x00000000340572ca */ /* 0x000fe400000e0000 */
[----:B------:R-:W-:Y:S02]  /*2ce0*/  R2UR UR4, R51 ;  /* 0x00000000330472ca */ /* 0x000fe400000e0000 */
[C---:B------:R-:W-:Y:S02]  /*2cf0*/  ISETP.NE.AND P0, PT, R11.reuse, 0x2, PT ;  /* 0x000000020b00780c */ /* 0x040fe40003f05270 */
[----:B------:R-:W-:Y:S02]  /*2d00*/  PLOP3.LUT P2, PT, PT, PT, PT, 0x80, 0x8 ;  /* 0x000000000008781c */ /* 0x000fe40003f4f070 */
[----:B-1----:R-:W-:Y:S02]  /*2d10*/  SEL R0, RZ, 0x1, P0 ;  /* 0x00000001ff007807 */ /* 0x002fe40000000000 */
[----:B------:R-:W-:-:S02]  /*2d20*/  SEL R11, R11, RZ, P0 ;  /* 0x000000ff0b0b7207 */ /* 0x000fc40000000000 */
[----:B------:R-:W-:Y:S01]  /*2d30*/  LOP3.LUT R10, R10, R0, RZ, 0x3c, !PT ;  /* 0x000000000a0a7212 */ /* 0x000fe200078e3cff */
[----:B------:R-:W-:Y:S02]  /*2d40*/  UIADD3 UR25, UPT, UPT, UR46, UR5, URZ ;  /* 0x000000052e197290 */ /* 0x000fe4000fffe0ff */
[----:B------:R-:W-:Y:S01]  /*2d50*/  UIADD3 UR26, UPT, UPT, UR43, UR4, URZ ;  /* 0x000000042b1a7290 */ /* 0x000fe2000fffe0ff */
[----:B------:R-:W-:Y:S11]  /*2d60*/  BRA.U UP1, `(.L_x_46) ;  /* 0xffffffed01987547 */ /* 0x000ff6000b83ffff */
[----:B------:R-:W-:Y:S01]  /*2d70*/  UIADD3 UR21, UPT, UPT, UR21, 0x30, URZ ;  /* 0x0000003015157890 */ /* 0x000fe2000fffe0ff */
[----:B------:R-:W-:-:S03]  /*2d80*/  SHF.L.U32 R2, R12, 0x1f, RZ ;  /* 0x0000001f0c027819 */ /* 0x000fc600000006ff */
[----:B------:R-:W-:-:S09]  /*2d90*/  ULEA UR4, UR22, UR21, 0x3 ;  /* 0x0000001516047291 */ /* 0x000fd2000f8e18ff */
[----:B------:R-:W1:Y:S02]  /*2da0*/  SYNCS.PHASECHK.TRANS64.TRYWAIT P0, [UR4], R2 ;  /* 0x00000002ff0075a7 */ /* 0x000e640008001104 */
[----:B-1----:R-:W-:Y:S05]  /*2db0*/  @!P0 BRA `(.L_x_47) ;  /* 0x00000050005c8947 */ /* 0x002fea0003800000 */
.L_x_133:
[----:B------:R-:W-:-:S04]  /*2dc0*/  UIADD3 UR4, UPT, UPT, UR22, 0x1, URZ ;  /* 0x0000000116047890 */ /* 0x000fc8000fffe0ff */
[----:B------:R-:W-:-:S04]  /*2dd0*/  UISETP.NE.AND UP0, UPT, UR4, 0x6, UPT ;  /* 0x000000060400788c */ /* 0x000fc8000bf05270 */
[----:B------:R-:W-:Y:S02]  /*2de0*/  USEL UR6, URZ, 0x1, UP0 ;  /* 0x00000001ff067887 */ /* 0x000fe40008000000 */
[----:B------:R-:W-:-:S04]  /*2df0*/  USEL UR4, UR4, URZ, UP0 ;  /* 0x000000ff04047287 */ /* 0x000fc80008000000 */
[----:B------:R-:W-:Y:S01]  /*2e00*/  ULEA UR5, UR4, UR21, 0x3 ;  /* 0x0000001504057291 */ /* 0x000fe2000f8e18ff */
[----:B-1----:R-:W-:-:S04]  /*2e10*/  LOP3.LUT R2, R12, UR6, RZ, 0x3c, !PT ;  /* 0x000000060c027c12 */ /* 0x002fc8000f8e3cff */
[----:B------:R-:W-:-:S04]  /*2e20*/  SHF.L.U32 R3, R2, 0x1f, RZ ;  /* 0x0000001f02037819 */ /* 0x000fc800000006ff */
[----:B------:R-:W1:Y:S02]  /*2e30*/  SYNCS.PHASECHK.TRANS64.TRYWAIT P0, [UR5], R3 ;  /* 0x00000003ff0075a7 */ /* 0x000e640008001105 */
[----:B-1----:R-:W-:Y:S05]  /*2e40*/  @!P0 BRA `(.L_x_48) ;  /* 0x0000005000508947 */ /* 0x002fea0003800000 */
.L_x_135:
[----:B------:R-:W-:-:S04]  /*2e50*/  UIADD3 UR4, UPT, UPT, UR4, 0x1, URZ ;  /* 0x0000000104047890 */ /* 0x000fc8000fffe0ff */
[----:B------:R-:W-:-:S04]  /*2e60*/  UISETP.NE.AND UP0, UPT, UR4, 0x6, UPT ;  /* 0x000000060400788c */ /* 0x000fc8000bf05270 */
[----:B------:R-:W-:Y:S02]  /*2e70*/  USEL UR6, URZ, 0x1, UP0 ;  /* 0x00000001ff067887 */ /* 0x000fe40008000000 */
[----:B------:R-:W-:-:S04]  /*2e80*/  USEL UR4, UR4, URZ, UP0 ;  /* 0x000000ff04047287 */ /* 0x000fc80008000000 */
[----:B------:R-:W-:Y:S01]  /*2e90*/  ULEA UR5, UR4, UR21, 0x3 ;  /* 0x0000001504057291 */ /* 0x000fe2000f8e18ff */
[----:B------:R-:W-:-:S04]  /*2ea0*/  LOP3.LUT R2, R2, UR6, RZ, 0x3c, !PT ;  /* 0x0000000602027c12 */ /* 0x000fc8000f8e3cff */
[----:B-1----:R-:W-:-:S04]  /*2eb0*/  SHF.L.U32 R3, R2, 0x1f, RZ ;  /* 0x0000001f02037819 */ /* 0x002fc800000006ff */
[----:B------:R-:W1:Y:S02]  /*2ec0*/  SYNCS.PHASECHK.TRANS64.TRYWAIT P0, [UR5], R3 ;  /* 0x00000003ff0075a7 */ /* 0x000e640008001105 */
[----:B-1----:R-:W-:Y:S05]  /*2ed0*/  @!P0 BRA `(.L_x_49) ;  /* 0x0000005000448947 */ /* 0x002fea0003800000 */
.L_x_137:
        /* <DEDUP_REMOVED lines=9> */
.L_x_139:
        /* <DEDUP_REMOVED lines=9> */
.L_x_141:
[----:B------:R-:W-:-:S04]  /*3000*/  UIADD3 UR4, UPT, UPT, UR4, 0x1, URZ ;  /* 0x0000000104047890 */ /* 0x000fc8000fffe0ff */
[----:B------:R-:W-:-:S04]  /*3010*/  UISETP.NE.AND UP0, UPT, UR4, 0x6, UPT ;  /* 0x000000060400788c */ /* 0x000fc8000bf05270 */
[----:B------:R-:W-:Y:S02]  /*3020*/  USEL UR5, URZ, 0x1, UP0 ;  /* 0x00000001ff057887 */ /* 0x000fe40008000000 */
[----:B------:R-:W-:-:S04]  /*3030*/  USEL UR4, UR4, URZ, UP0 ;  /* 0x000000ff04047287 */ /* 0x000fc80008000000 */
[----:B------:R-:W-:Y:S01]  /*3040*/  ULEA UR4, UR4, UR21, 0x3 ;  /* 0x0000001504047291 */ /* 0x000fe2000f8e18ff */
[----:B------:R-:W-:-:S04]  /*3050*/  LOP3.LUT R2, R2, UR5, RZ, 0x3c, !PT ;  /* 0x0000000502027c12 */ /* 0x000fc8000f8e3cff */
[----:B------:R-:W-:Y:S01]  /*3060*/  SHF.L.U32 R2, R2, 0x1f, RZ ;  /* 0x0000001f02027819 */ /* 0x000fe200000006ff */
[----:B-1----:R-:W-:-:S07]  /*3070*/  IMAD.U32 R0, RZ, RZ, UR4 ;  /* 0x00000004ff007e24 */ /* 0x002fce000f8e00ff */
.L_x_52:
[----:B-1----:R1:W2:Y:S02]  /*3080*/  SYNCS.PHASECHK.TRANS64.TRYWAIT P0, [R0+URZ], R2 ;  /* 0x00000002000075a7 */ /* 0x0022a400080011ff */
[----:B--2---:R-:W-:Y:S05]  /*3090*/  @!P0 NANOSLEEP.SYNCS 0x989680 ;  /* 0x009896800000895d */ /* 0x004fea0003900000 */
[----:B------:R-:W2:Y:S02]  /*30a0*/  @!P0 SYNCS.PHASECHK.TRANS64 P0, [R0+URZ], R2 ;  /* 0x00000002000085a7 */ /* 0x000ea400080010ff */
[----:B--2---:R-:W-:Y:S05]  /*30b0*/  @P0 EXIT ;  /* 0x000000000000094d */ /* 0x004fea0003800000 */
[----:B------:R-:W-:Y:S05]  /*30c0*/  BRA `(.L_x_52) ;  /* 0xfffffffc00ec7947 */ /* 0x000fea000383ffff */
.L_x_22:
[----:B------:R-:W-:-:S04]  /*30d0*/  UISETP.NE.AND UP0, UPT, UR54, URZ, UPT ;  /* 0x000000ff3600728c */ /* 0x000fc8000bf05270 */
[----:B------:R-:W-:-:S09]  /*30e0*/  UISETP.NE.OR UP0, UPT, UR22, 0x1, UP0 ;  /* 0x000000011600788c */ /* 0x000fd20008705670 */
[----:B------:R-:W-:Y:S05]  /*30f0*/  BRA.U UP0, `(.L_x_53) ;  /* 0x0000000500487547 */ /* 0x000fea000b800000 */
[----:B------:R-:W-:Y:S01]  /*3100*/  ISETP.GE.U32.AND P2, PT, R0, 0x10, PT ;  /* 0x000000100000780c */ /* 0x000fe20003f46070 */
[----:B------:R-:W-:Y:S01]  /*3110*/  IMAD.MOV.U32 R12, RZ, RZ, 0x1 ;  /* 0x00000001ff0c7424 */ /* 0x000fe200078e00ff */
[----:B------:R-:W-:Y:S02]  /*3120*/  CS2R R10, SRZ ;  /* 0x00000000000a7805 */ /* 0x000fe4000001ff00 */
[----:B------:R-:W-:Y:S01]  /*3130*/  CS2R R8, SRZ ;  /* 0x0000000000087805 */ /* 0x000fe2000001ff00 */
[----:B------:R-:W-:Y:S01]  /*3140*/  UMOV UR6, 0x400 ;  /* 0x0000040000067882 */ /* 0x000fe20000000000 */
[----:B------:R-:W-:Y:S01]  /*3150*/  UMOV UR5, URZ ;  /* 0x000000ff00057c82 */ /* 0x000fe20008000000 */
[----:B------:R-:W-:-:S12]  /*3160*/  ULEA UR6, UR54, UR6, 0x18 ;  /* 0x0000000636067291 */ /* 0x000fd8000f8ec0ff */
.L_x_57:
[----:B------:R-:W-:Y:S02]  /*3170*/  LEA R2, R8, UR6, 0x3 ;  /* 0x0000000608027c11 */ /* 0x000fe4000f8e18ff */
[----:B------:R-:W-:-:S03]  /*3180*/  SHF.L.U32 R4, R9, 0x1f, RZ ;  /* 0x0000001f09047819 */ /* 0x000fc600000006ff */
[----:B------:R-:W-:Y:S01]  /*3190*/  VIADD R5, R2, 0x110 ;  /* 0x0000011002057836 */ /* 0x000fe20000000000 */
[----:B------:R-:W1:Y:S02]  /*31a0*/  SYNCS.PHASECHK.TRANS64.TRYWAIT P0, [R2+URZ+0x100], R4 ;  /* 0x00010004020075a7 */ /* 0x000e6400080011ff */
[----:B-1----:R-:W-:Y:S05]  /*31b0*/  @!P0 BRA `(.L_x_54) ;  /* 0x0000004c00d48947 */ /* 0x002fea0003800000 */
.L_x_142:
[----:B------:R-:W-:Y:S01]  /*31c0*/  ULEA UR4, UR5, UR6, 0x3 ;  /* 0x0000000605047291 */ /* 0x000fe2000f8e18ff */
[----:B-1----:R-:W-:Y:S01]  /*31d0*/  PRMT R2, RZ, 0x654, R5 ;  /* 0x00000654ff027816 */ /* 0x002fe20000000005 */
[----:B------:R-:W-:Y:S01]  /*31e0*/  @!P2 IMAD.MOV.U32 R4, RZ, RZ, 0x10 ;  /* 0x00000010ff04a424 */ /* 0x000fe200078e00ff */
[----:B------:R-:W-:Y:S01]  /*31f0*/  SHF.L.U32 R5, R12, 0x1f, RZ ;  /* 0x0000001f0c057819 */ /* 0x000fe200000006ff */
[----:B------:R-:W-:Y:S01]  /*3200*/  UIADD3 UR7, UPT, UPT, UR4, 0xa0, URZ ;  /* 0x000000a004077890 */ /* 0x000fe2000fffe0ff */
[----:B------:R1:W-:Y:S05]  /*3210*/  SYNCS.ARRIVE.TRANS64.RED.A1T0 RZ, [R2+URZ], RZ ;  /* 0x000000ff02ff79a7 */ /* 0x0003ea00081004ff */
[----:B------:R-:W-:Y:S01]  /*3220*/  IMAD.U32 R6, RZ, RZ, UR7 ;  /* 0x00000007ff067e24 */ /* 0x000fe2000f8e00ff */
[----:B------:R-:W2:Y:S04]  /*3230*/  SYNCS.PHASECHK.TRANS64.TRYWAIT P0, [UR4+0xb0], R5 ;  /* 0x0000b005ff0075a7 */ /* 0x000ea80008001104 */
[----:B------:R-:W-:Y:S01]  /*3240*/  PRMT R6, R0, 0x654, R6 ;  /* 0x0000065400067816 */ /* 0x000fe20000000006 */
[----:B-12---:R-:W-:Y:S06]  /*3250*/  @!P0 BRA `(.L_x_55) ;  /* 0x0000004c00c08947 */ /* 0x006fec0003800000 */
.L_x_144:
[----:B------:R-:W-:Y:S01]  /*3260*/  ULEA UR8, UR5, UR6, 0x4 ;  /* 0x0000000605087291 */ /* 0x000fe2000f8e20ff */
[----:B------:R-:W-:Y:S01]  /*3270*/  SEL R3, R6, R3, !P2 ;  /* 0x0000000306037207 */ /* 0x000fe20005000000 */
[----:B------:R-:W-:Y:S01]  /*3280*/  UIADD3 UR9, UPT, UPT, UR4, 0xa0, URZ ;  /* 0x000000a004097890 */ /* 0x000fe2000fffe0ff */
[----:B-1----:R-:W-:Y:S01]  /*3290*/  LEA R2, R11, UR6, 0x3 ;  /* 0x000000060b027c11 */ /* 0x002fe2000f8e18ff */
[----:B------:R-:W-:Y:S01]  /*32a0*/  UIADD3 UR8, UPT, UPT, UR8, 0x130, URZ ;  /* 0x0000013008087890 */ /* 0x000fe2000fffe0ff */
[----:B------:R1:W-:Y:S01]  /*32b0*/  @!P2 SYNCS.ARRIVE.TRANS64.RED RZ, [R3+URZ], R4 ;  /* 0x0000000403ffa9a7 */ /* 0x0003e200080004ff */
[----:B------:R-:W-:Y:S01]  /*32c0*/  UIADD3 UR4, UPT, UPT, UR5, 0x1, URZ ;  /* 0x0000000105047890 */ /* 0x000fe2000fffe0ff */
[----:B------:R-:W-:-:S03]  /*32d0*/  VIADD R8, R8, 0x1 ;  /* 0x0000000108087836 */ /* 0x000fc60000000000 */
[----:B------:R-:W-:Y:S02]  /*32e0*/  UISETP.NE.AND UP0, UPT, UR4, 0x2, UPT ;  /* 0x000000020400788c */ /* 0x000fe4000bf05270 */
[----:B------:R-:W-:Y:S01]  /*32f0*/  ISETP.NE.AND P0, PT, R8, 0x2, PT ;  /* 0x000000020800780c */ /* 0x000fe20003f05270 */
[----:B------:R-:W-:Y:S06]  /*3300*/  UGETNEXTWORKID.BROADCAST [UR8], [UR9] ;  /* 0x00000000080073ca */ /* 0x000fec0008000100 */
[----:B------:R-:W-:Y:S02]  /*3310*/  USEL UR7, URZ, 0x1, UP0 ;  /* 0x00000001ff077887 */ /* 0x000fe40008000000 */
[----:B------:R-:W-:-:S04]  /*3320*/  USEL UR5, UR4, URZ, UP0 ;  /* 0x000000ff04057287 */ /* 0x000fc80008000000 */
[----:B------:R-:W-:Y:S02]  /*3330*/  LOP3.LUT R12, R12, UR7, RZ, 0x3c, !PT ;  /* 0x000000070c0c7c12 */ /* 0x000fe4000f8e3cff */
[----:B-1----:R-:W-:-:S04]  /*3340*/  SHF.L.U32 R4, R10, 0x1f, RZ ;  /* 0x0000001f0a047819 */ /* 0x002fc800000006ff */
[----:B------:R-:W1:Y:S02]  /*3350*/  SYNCS.PHASECHK.TRANS64.TRYWAIT P1, [R2+URZ+0xa0], R4 ;  /* 0x0000a004020075a7 */ /* 0x000e6400080211ff */
[----:B-1----:R-:W-:Y:S05]  /*3360*/  @!P1 BRA `(.L_x_56) ;  /* 0x0000004c00949947 */ /* 0x002fea0003800000 */
.L_x_145:
[C---:B-1----:R-:W-:Y:S01]  /*3370*/  LEA R4, R11.reuse, UR6, 0x4 ;  /* 0x000000060b047c11 */ /* 0x042fe2000f8e20ff */
[----:B------:R-:W-:Y:S01]  /*3380*/  VIADD R2, R2, 0xb0 ;  /* 0x000000b002027836 */ /* 0x000fe20000000000 */
[----:B------:R-:W-:Y:S01]  /*3390*/  SEL R8, R8, RZ, P0 ;  /* 0x000000ff08087207 */ /* 0x000fe20000000000 */
[----:B------:R-:W-:-:S03]  /*33a0*/  VIADD R11, R11, 0x1 ;  /* 0x000000010b0b7836 */ /* 0x000fc60000000000 */
[----:B------:R-:W1:Y:S01]  /*33b0*/  LDS.128 R4, [R4+0x130] ;  /* 0x0001300004047984 */ /* 0x000e620000000c00 */
[----:B------:R-:W-:Y:S02]  /*33c0*/  PRMT R2, RZ, 0x654, R2 ;  /* 0x00000654ff027816 */ /* 0x000fe40000000002 */
[C---:B------:R-:W-:Y:S01]  /*33d0*/  ISETP.NE.AND P1, PT, R11.reuse, 0x2, PT ;  /* 0x000000020b00780c */ /* 0x040fe20003f25270 */
[----:B------:R-:W-:Y:S01]  /*33e0*/  @!PT LDS RZ, [RZ] ;  /* 0x00000000fffff984 */ /* 0x000fe20000000800 */
[----:B------:R-:W-:Y:S01]  /*33f0*/  @!PT LDS RZ, [RZ] ;  /* 0x00000000fffff984 */ /* 0x000fe20000000800 */
[----:B------:R-:W-:Y:S01]  /*3400*/  @!PT LDS RZ, [RZ] ;  /* 0x00000000fffff984 */ /* 0x000fe20000000800 */
[----:B------:R-:W-:Y:S01]  /*3410*/  @!PT LDS RZ, [RZ] ;  /* 0x00000000fffff984 */ /* 0x000fe20000000800 */
[----:B------:R2:W-:Y:S06]  /*3420*/  MEMBAR.ALL.CTA ;  /* 0x0000000000007992 */ /* 0x0005ec0000008000 */
[----:B--2---:R-:W2:Y:S01]  /*3430*/  FENCE.VIEW.ASYNC.S ;  /* 0x00000000000073c6 */ /* 0x004ea20000000000 */
[----:B------:R-:W-:Y:S01]  /*3440*/  SEL R11, R11, RZ, P1 ;  /* 0x000000ff0b0b7207 */ /* 0x000fe20000800000 */
[----:B--2---:R2:W-:Y:S01]  /*3450*/  SYNCS.ARRIVE.TRANS64.RED.A1T0 RZ, [R2+URZ], RZ ;  /* 0x000000ff02ff79a7 */ /* 0x0045e200081004ff */
[----:B-1----:R-:W-:-:S02]  /*3460*/  LOP3.LUT P3, RZ, R6, 0x1, RZ, 0xc0, !PT ;  /* 0x0000000106ff7812 */ /* 0x002fc4000786c0ff */
[----:B------:R-:W-:-:S04]  /*3470*/  SEL R4, RZ, 0x1, P1 ;  /* 0x00000001ff047807 */ /* 0x000fc80000800000 */
[----:B------:R-:W-:Y:S02]  /*3480*/  LOP3.LUT R10, R10, R4, RZ, 0x3c, !PT ;  /* 0x000000040a0a7212 */ /* 0x000fe400078e3cff */
[----:B--2---:R-:W-:-:S04]  /*3490*/  SEL R2, RZ, 0x1, P0 ;  /* 0x00000001ff027807 */ /* 0x004fc80000000000 */
[----:B------:R-:W-:Y:S01]  /*34a0*/  LOP3.LUT R9, R9, R2, RZ, 0x3c, !PT ;  /* 0x0000000209097212 */ /* 0x000fe200078e3cff */
[----:B------:R-:W-:Y:S06]  /*34b0*/  @P3 BRA `(.L_x_57) ;  /* 0xfffffffc002c3947 */ /* 0x000fec000383ffff */
[----:B------:R-:W-:Y:S01]  /*34c0*/  ULEA UR4, UR5, UR6, 0x3 ;  /* 0x0000000605047291 */ /* 0x000fe2000f8e18ff */
[----:B------:R-:W-:-:S08]  /*34d0*/  SHF.L.U32 R2, R12, 0x1f, RZ ;  /* 0x0000001f0c027819 */ /* 0x000fd000000006ff */
[----:B------:R-:W1:Y:S02]  /*34e0*/  SYNCS.PHASECHK.TRANS64 P0, [UR4+0xb0], R2 ;  /* 0x0000b002ff0075a7 */ /* 0x000e640008001004 */
[----:B-1----:R-:W-:Y:S05]  /*34f0*/  @P0 BRA `(.L_x_58) ;  /* 0x0000000000080947 */ /* 0x002fea0003800000 */
[----:B------:R-:W1:Y:S02]  /*3500*/  SYNCS.PHASECHK.TRANS64.TRYWAIT P0, [UR4+0xb0], R2 ;  /* 0x0000b002ff0075a7 */ /* 0x000e640008001104 */
[----:B-1----:R-:W-:Y:S05]  /*3510*/  @!P0 BRA `(.L_x_59) ;  /* 0x0000004c003c8947 */ /* 0x002fea0003800000 */
.L_x_58:
[----:B------:R-:W-:-:S04]  /*3520*/  UIADD3 UR7, UPT, UPT, UR5, 0x1, URZ ;  /* 0x0000000105077890 */ /* 0x000fc8000fffe0ff */
[----:B------:R-:W-:-:S04]  /*3530*/  UISETP.NE.AND UP0, UPT, UR7, 0x2, UPT ;  /* 0x000000020700788c */ /* 0x000fc8000bf05270 */
[----:B------:R-:W-:Y:S02]  /*3540*/  USEL UR8, URZ, 0x1, UP0 ;  /* 0x00000001ff087887 */ /* 0x000fe40008000000 */
[----:B------:R-:W-:-:S04]  /*3550*/  USEL UR7, UR7, URZ, UP0 ;  /* 0x000000ff07077287 */ /* 0x000fc80008000000 */
[----:B------:R-:W-:Y:S01]  /*3560*/  ULEA UR7, UR7, UR6, 0x3 ;  /* 0x0000000607077291 */ /* 0x000fe2000f8e18ff */
[----:B-1----:R-:W-:-:S04]  /*3570*/  LOP3.LUT R2, R12, UR8, RZ, 0x3c, !PT ;  /* 0x000000080c027c12 */ /* 0x002fc8000f8e3cff */
[----:B------:R-:W-:-:S04]  /*3580*/  SHF.L.U32 R0, R2, 0x1f, RZ ;  /* 0x0000001f02007819 */ /* 0x000fc800000006ff */
[----:B------:R-:W1:Y:S02]  /*3590*/  SYNCS.PHASECHK.TRANS64 P0, [UR7+0xb0], R0 ;  /* 0x0000b000ff0075a7 */ /* 0x000e640008001007 */
[----:B-1----:R-:W-:Y:S05]  /*35a0*/  @P0 EXIT ;  /* 0x000000000000094d */ /* 0x002fea0003800000 */
[----:B------:R-:W-:Y:S02]  /*35b0*/  SHF.L.U32 R2, R2, 0x1f, RZ ;  /* 0x0000001f02027819 */ /* 0x000fe400000006ff */
[----:B------:R-:W-:-:S07]  /*35c0*/  MOV R0, UR7 ;  /* 0x0000000700007c02 */ /* 0x000fce0008000f00 */
.L_x_60:
[----:B-1----:R1:W2:Y:S02]  /*35d0*/  SYNCS.PHASECHK.TRANS64.TRYWAIT P0, [R0+URZ+0xb0], R2 ;  /* 0x0000b002000075a7 */ /* 0x0022a400080011ff */
[----:B--2---:R-:W-:Y:S05]  /*35e0*/  @!P0 NANOSLEEP.SYNCS 0x989680 ;  /* 0x009896800000895d */ /* 0x004fea0003900000 */
[----:B------:R-:W2:Y:S02]  /*35f0*/  @!P0 SYNCS.PHASECHK.TRANS64 P0, [R0+URZ+0xb0], R2 ;  /* 0x0000b002000085a7 */ /* 0x000ea400080010ff */
[----:B--2---:R-:W-:Y:S05]  /*3600*/  @P0 EXIT ;  /* 0x000000000000094d */ /* 0x004fea0003800000 */
[----:B------:R-:W-:Y:S05]  /*3610*/  BRA `(.L_x_60) ;  /* 0xfffffffc00ec7947 */ /* 0x000fea000383ffff */
.L_x_53:
[----:B------:R-:W-:Y:S05]  /*3620*/  BRA.U UP4, `(.L_x_61) ;  /* 0x0000001104447547 */ /* 0x000fea000b800000 */
[----:B------:R-:W-:Y:S01]  /*3630*/  UMOV UR4, 0x40 ;  /* 0x0000004000047882 */ /* 0x000fe20000000000 */
[----:B------:R-:W-:Y:S01]  /*3640*/  NOP ;  /* 0x0000000000007918 */ /* 0x000fe20000000000 */
[----:B------:R-:W-:Y:S01]  /*3650*/  ULEA UR5, UR54, UR4, 0x18 ;  /* 0x0000000436057291 */ /* 0x000fe2000f8ec0ff */
[----:B------:R-:W-:Y:S02]  /*3660*/  UMOV UR6, 0x400 ;  /* 0x0000040000067882 */ /* 0x000fe40000000000 */
[----:B------:R-:W-:-:S06]  /*3670*/  ULEA UR6, UR54, UR6, 0x18 ;  /* 0x0000000636067291 */ /* 0x000fcc000f8ec0ff */
[----:B------:R-:W1:Y:S02]  /*3680*/  LDS.U8 R0, [UR5+0x1c] ;  /* 0x00001c05ff007984 */ /* 0x000e640008000000 */
[----:B-1----:R-:W-:-:S13]  /*3690*/  ISETP.NE.AND P0, PT, R0, RZ, PT ;  /* 0x000000ff0000720c */ /* 0x002fda0003f05270 */
[----:B------:R-:W-:Y:S05]  /*36a0*/  @P0 BRA `(.L_x_62) ;  /* 0x0000000000580947 */ /* 0x000fea0003800000 */
[----:B------:R-:W-:-:S13]  /*36b0*/  ELECT P0, URZ, PT ;  /* 0x0000000000ff782f */ /* 0x000fda0003800000 */
[----:B------:R-:W-:Y:S05]  /*36c0*/  @!P0 BRA `(.L_x_63) ;  /* 0x0000000000608947 */ /* 0x000fea0003800000 */
[----:B------:R-:W-:Y:S01]  /*36d0*/  UMOV UR4, 0x10 ;  /* 0x0000001000047882 */ /* 0x000fe20000000000 */
[----:B------:R-:W-:Y:S01]  /*36e0*/  HFMA2 R0, -RZ, RZ, 0, 5.9604644775390625e-08 ;  /* 0x00000001ff007431 */ /* 0x000fe200000001ff */
[----:B------:R-:W-:-:S03]  /*36f0*/  MOV R3, 0xffff ;  /* 0x0000ffff00037802 */ /* 0x000fc60000000f00 */
[----:B------:R-:W-:Y:S04]  /*3700*/  DEPBAR.LE SB1, 0x36 ;  /* 0x00009d800000791a */ /* 0x000fe80000000000 */
[----:B------:R-:W1:Y:S02]  /*3710*/  UTCATOMSWS.FIND_AND_SET.ALIGN UP0, UR4, UR4 ;  /* 0x00000004000475e3 */ /* 0x000e640008000800 */
[----:B-1----:R-:W-:Y:S01]  /*3720*/  MOV R4, UR4 ;  /* 0x0000000400047c02 */ /* 0x002fe20008000f00 */
[----:B------:R-:W-:Y:S06]  /*3730*/  BRA.U UP0, `(.L_x_64) ;  /* 0x0000000100187547 */ /* 0x000fec000b800000 */
.L_x_65:
[----:B------:R-:W-:Y:S05]  /*3740*/  NANOSLEEP 0x64 ;  /* 0x000000640000795d */ /* 0x000fea0003800000 */
[----:B------:R-:W-:-:S05]  /*3750*/  UMOV UR4, 0x10 ;  /* 0x0000001000047882 */ /* 0x000fca0000000000 */
[----:B------:R-:W-:Y:S04]  /*3760*/  DEPBAR.LE SB1, 0x36 ;  /* 0x00009d800000791a */ /* 0x000fe80000000000 */
[----:B------:R-:W1:Y:S02]  /*3770*/  UTCATOMSWS.FIND_AND_SET.ALIGN UP0, UR4, UR4 ;  /* 0x00000004000475e3 */ /* 0x000e640008000800 */
[----:B-1----:R-:W-:Y:S01]  /*3780*/  MOV R4, UR4 ;  /* 0x0000000400047c02 */ /* 0x002fe20008000f00 */
[----:B------:R-:W-:Y:S05]  /*3790*/  BRA.U !UP0, `(.L_x_65) ;  /* 0xfffffffd08e87547 */ /* 0x000fea000b83ffff */
.L_x_64:
[-C--:B------:R-:W-:Y:S02]  /*37a0*/  SHF.L.U32 R3, R3, R4.reuse, RZ ;  /* 0x0000000403037219 */ /* 0x080fe400000006ff */
[----:B------:R-:W-:Y:S01]  /*37b0*/  SHF.L.U32 R0, R0, R4, RZ ;  /* 0x0000000400007219 */ /* 0x000fe200000006ff */
[----:B------:R-:W-:Y:S02]  /*37c0*/  IMAD.SHL.U32 R4, R4, 0x20, RZ ;  /* 0x0000002004047824 */ /* 0x000fe400078e00ff */
[----:B------:R1:W-:Y:S04]  /*37d0*/  ATOMS.OR RZ, [UR5+0x14], R3 ;  /* 0x00001403ffff798c */ /* 0x0003e8000b000005 */
[----:B------:R1:W-:Y:S04]  /*37e0*/  ATOMS.OR RZ, [UR5+0x18], R0 ;  /* 0x00001800ffff798c */ /* 0x0003e8000b000005 */
[----:B------:R1:W-:Y:S01]  /*37f0*/  STS [UR6+0x150], R4 ;  /* 0x00015004ff007988 */ /* 0x0003e20008000806 */
[----:B------:R-:W-:Y:S05]  /*3800*/  BRA `(.L_x_63) ;  /* 0x0000000000107947 */ /* 0x000fea0003800000 */
.L_x_62:
[----:B------:R-:W-:Y:S02]  /*3810*/  MOV R0, 0xffffffff ;  /* 0xffffffff00007802 */ /* 0x000fe40000000f00 */
[----:B------:R-:W-:-:S03]  /*3820*/  MOV R4, 0x3850 ;  /* 0x0000385000047802 */ /* 0x000fc60000000f00 */
[----:B------:R1:W-:Y:S04]  /*3830*/  STS [UR6+0x150], R0 ;  /* 0x00015000ff007988 */ /* 0x0003e80008000806 */
[----:B-1---5:R-:W-:Y:S05]  /*3840*/  CALL.REL.NOINC `($__internal_1_$__cuda_sm10x_tcgen05_guardrail_trap_phase_invalid_during_alloc) ;  /* 0x0000005000147944 */ /* 0x022fea0003c00000 */
.L_x_63:
[----:B------:R-:W-:Y:S05]  /*3850*/  WARPSYNC.ALL ;  /* 0x0000000000007948 */ /* 0x000fea0003800000 */
[----:B------:R-:W2:Y:S01]  /*3860*/  S2UR UR4, SR_CgaCtaId ;  /* 0x00000000000479c3 */ /* 0x000ea20000008800 */
[----:B------:R-:W-:Y:S01]  /*3870*/  UMOV UR41, 0x400 ;  /* 0x0000040000297882 */ /* 0x000fe20000000000 */
[----:B------:R-:W-:-:S06]  /*3880*/  NOP ;  /* 0x0000000000007918 */ /* 0x000fcc0000000000 */
[----:B------:R-:W-:Y:S06]  /*3890*/  BAR.ARV 0x6, 0xa0 ;  /* 0x0182800000007b1d */ /* 0x000fec0000002000 */
[----:B------:R-:W3:Y:S01]  /*38a0*/  LDCU UR6, c[0x0][0x38c] ;  /* 0x00007180ff0677ac */ /* 0x000ee20008000800 */
[----:B------:R-:W-:Y:S01]  /*38b0*/  LOP3.LUT R2, R2, 0xffff, RZ, 0xc0, !PT ;  /* 0x0000ffff02027812 */ /* 0x000fe200078ec0ff */
[----:B------:R-:W-:Y:S01]  /*38c0*/  IMAD.MOV.U32 R11, RZ, RZ, 0x1 ;  /* 0x00000001ff0b7424 */ /* 0x000fe200078e00ff */
[----:B------:R-:W-:Y:S01]  /*38d0*/  CS2R R8, SRZ ;  /* 0x0000000000087805 */ /* 0x000fe2000001ff00 */
[----:B------:R-:W4:Y:S01]  /*38e0*/  LDCU UR7, c[0x0][0x38c] ;  /* 0x00007180ff0777ac */ /* 0x000f220008000800 */
[----:B------:R-:W-:Y:S01]  /*38f0*/  R2UR UR42, R2 ;  /* 0x00000000022a72ca */ /* 0x000fe200000e0000 */
[----:B------:R-:W-:Y:S01]  /*3900*/  IMAD.MOV.U32 R10, RZ, RZ, RZ ;  /* 0x000000ffff0a7224 */ /* 0x000fe200078e00ff */
[----:B------:R-:W-:Y:S01]  /*3910*/  UMOV UR45, URZ ;  /* 0x000000ff002d7c82 */ /* 0x000fe20008000000 */
[----:B------:R-:W-:Y:S01]  /*3920*/  UMOV UR39, URZ ;  /* 0x000000ff00277c82 */ /* 0x000fe20008000000 */
[----:B--2---:R-:W-:Y:S01]  /*3930*/  ULEA UR41, UR4, UR41, 0x18 ;  /* 0x0000002904297291 */ /* 0x004fe2000f8ec0ff */
[----:B------:R-:W-:Y:S01]  /*3940*/  UMOV UR62, 0x0 ;  /* 0x00000000003e7882 */ /* 0x000fe20000000000 */
[----:B------:R-:W-:-:S02]  /*3950*/  UMOV UR63, 0x4100010 ;  /* 0x04100010003f7882 */ /* 0x000fc40000000000 */
[----:B------:R-:W-:Y:S02]  /*3960*/  UIADD3 UR5, UPT, UPT, UR41, 0x3400, URZ ;  /* 0x0000340029057890 */ /* 0x000fe4000fffe0ff */
[----:B------:R-:W-:Y:S02]  /*3970*/  UIADD3 UR4, UPT, UPT, UR41, 0x1b400, URZ ;  /* 0x0001b40029047890 */ /* 0x000fe4000fffe0ff */
[----:B---3--:R-:W-:Y:S01]  /*3980*/  UIADD3 UR6, UPT, UPT, UR6, 0x7f, URZ ;  /* 0x0000007f06067890 */ /* 0x008fe2000fffe0ff */
[----:B-1----:R-:W1:Y:S01]  /*3990*/  LDS R0, [UR41+0x150] ;  /* 0x00015029ff007984 */ /* 0x002e620008000800 */
[----:B------:R-:W-:Y:S02]  /*39a0*/  USHF.R.U32.HI UR5, URZ, 0x4, UR5 ;  /* 0x00000004ff057899 */ /* 0x000fe40008011605 */
[----:B------:R-:W-:Y:S02]  /*39b0*/  USHF.R.S32.HI UR47, URZ, 0x1f, UR6 ;  /* 0x0000001fff2f7899 */ /* 0x000fe40008011406 */
[----:B------:R-:W-:-:S02]  /*39c0*/  USHF.R.U32.HI UR4, URZ, 0x4, UR4 ;  /* 0x00000004ff047899 */ /* 0x000fc40008011604 */
[----:B------:R-:W-:Y:S02]  /*39d0*/  ULEA.HI UR47, UR47, UR6, URZ, 0x7 ;  /* 0x000000062f2f7291 */ /* 0x000fe4000f8f38ff */
[----:B------:R-:W-:Y:S02]  /*39e0*/  ULOP3.LUT UR5, UR5, 0x3fff, URZ, 0xc0, !UPT ;  /* 0x00003fff05057892 */ /* 0x000fe4000f8ec0ff */
[----:B------:R-:W-:Y:S02]  /*39f0*/  USHF.R.S32.HI UR47, URZ, 0x7, UR47 ;  /* 0x00000007ff2f7899 */ /* 0x000fe4000801142f */
[----:B------:R-:W-:Y:S02]  /*3a00*/  ULOP3.LUT UR4, UR4, 0x3fff, URZ, 0xc0, !UPT ;  /* 0x00003fff04047892 */ /* 0x000fe4000f8ec0ff */
[----:B------:R-:W-:Y:S01]  /*3a10*/  UISETP.LT.AND UP0, UPT, UR47, 0x1, UPT ;  /* 0x000000012f00788c */ /* 0x000fe2000bf01270 */
[----:B------:R-:W-:Y:S01]  /*3a20*/  UMOV UR60, 0x0 ;  /* 0x00000000003c7882 */ /* 0x000fe20000000000 */
[----:B------:R-:W-:-:S02]  /*3a30*/  UMOV UR61, 0x4100010 ;  /* 0x04100010003d7882 */ /* 0x000fc40000000000 */
[----:B------:R-:W-:Y:S01]  /*3a40*/  USEL UR64, UR47, 0x1, !UP0 ;  /* 0x000000012f407887 */ /* 0x000fe2000c000000 */
[----:B------:R-:W-:Y:S01]  /*3a50*/  UMOV UR58, 0x0 ;  /* 0x00000000003a7882 */ /* 0x000fe20000000000 */
[----:B------:R-:W-:Y:S01]  /*3a60*/  UMOV UR59, 0x4100010 ;  /* 0x04100010003b7882 */ /* 0x000fe20000000000 */
[----:B------:R-:W-:Y:S01]  /*3a70*/  UMOV UR56, 0x0 ;  /* 0x0000000000387882 */ /* 0x000fe20000000000 */
[----:B------:R-:W-:Y:S01]  /*3a80*/  UMOV UR57, 0x4100010 ;  /* 0x0410001000397882 */ /* 0x000fe20000000000 */
[----:B------:R-:W-:Y:S01]  /*3a90*/  UMOV UR54, 0x0 ;  /* 0x0000000000367882 */ /* 0x000fe20000000000 */
[----:B------:R-:W-:Y:S01]  /*3aa0*/  UMOV UR55, 0x4100010 ;  /* 0x0410001000377882 */ /* 0x000fe20000000000 */
[----:B------:R-:W-:Y:S01]  /*3ab0*/  UMOV UR52, 0x0 ;  /* 0x0000000000347882 */ /* 0x000fe20000000000 */
[----:B------:R-:W-:Y:S01]  /*3ac0*/  UMOV UR53, 0x4100010 ;  /* 0x0410001000357882 */ /* 0x000fe20000000000 */
[----:B------:R-:W-:Y:S02]  /*3ad0*/  ULOP3.LUT UR43, UR5, 0x10000, URZ, 0xfc, !UPT ;  /* 0x00010000052b7892 */ /* 0x000fe4000f8efcff */
[----:B------:R-:W-:-:S02]  /*3ae0*/  ULOP3.LUT UR44, UR4, 0x10000, URZ, 0xfc, !UPT ;  /* 0x00010000042c7892 */ /* 0x000fc4000f8efcff */
[----:B------:R-:W-:Y:S02]  /*3af0*/  UIADD3 UR64, UPT, UPT, -UR64, URZ, URZ ;  /* 0x000000ff40407290 */ /* 0x000fe4000fffe1ff */
[----:B----4-:R-:W-:Y:S01]  /*3b00*/  UISETP.GE.AND UP4, UPT, UR7, 0x1, UPT ;  /* 0x000000010700788c */ /* 0x010fe2000bf86270 */
[----:B------:R-:W-:Y:S01]  /*3b10*/  UMOV UR50, 0x0 ;  /* 0x0000000000327882 */ /* 0x000fe20000000000 */
[----:B------:R-:W-:Y:S01]  /*3b20*/  UMOV UR51, 0x4100010 ;  /* 0x0410001000337882 */ /* 0x000fe20000000000 */
[----:B------:R-:W-:Y:S01]  /*3b30*/  UMOV UR48, 0x0 ;  /* 0x0000000000307882 */ /* 0x000fe20000000000 */
[----:B-1----:R-:W-:Y:S01]  /*3b40*/  R2UR UR65, R0 ;  /* 0x00000000004172ca */ /* 0x002fe200000e0000 */
[----:B------:R-:W-:-:S14]  /*3b50*/  UMOV UR49, 0x4100010 ;  /* 0x0410001000317882 */ /* 0x000fdc0000000000 */
.L_x_72:
[----:B------:R-:W-:Y:S02]  /*3b60*/  LEA R0, R10, UR41, 0x3 ;  /* 0x000000290a007c11 */ /* 0x000fe4000f8e18ff */
[----:B------:R-:W-:Y:S02]  /*3b70*/  SHF.L.U32 R2, R9, 0x1f, RZ ;  /* 0x0000001f09027819 */ /* 0x000fe400000006ff */
[----:B------:R-:W-:Y:S01]  /*3b80*/  PLOP3.LUT P0, PT, PT, PT, UP4, 0x80, 0x8 ;  /* 0x000000000008781c */ /* 0x000fe20003f0f048 */
[----:B------:R-:W-:Y:S01]  /*3b90*/  VIADD R3, R0, 0xb0 ;  /* 0x000000b000037836 */ /* 0x000fe20000000000 */
[----:B-1----:R-:W1:Y:S02]  /*3ba0*/  SYNCS.PHASECHK.TRANS64.TRYWAIT P1, [R0+URZ+0xa0], R2 ;  /* 0x0000a002000075a7 */ /* 0x002e6400080211ff */
[----:B-1-3--:R-:W-:Y:S09]  /*3bb0*/  @!P1 BRA `(.L_x_66) ;  /* 0x0000004400ac9947 */ /* 0x00aff20003800000 */
.L_x_147:
[----:B------:R-:W-:Y:S01]  /*3bc0*/  LEA R4, R10, UR41, 0x4 ;  /* 0x000000290a047c11 */ /* 0x000fe2000f8e20ff */
[----:B------:R-:W-:Y:S01]  /*3bd0*/  @UP4 ULEA UR4, UR39, UR41, 0x3 ;  /* 0x0000002927044291 */ /* 0x000fe2000f8e18ff */
[----:B------:R-:W-:Y:S01]  /*3be0*/  PLOP3.LUT P2, PT, PT, PT, PT, 0x80, 0x8 ;  /* 0x000000000008781c */ /* 0x000fe20003f4f070 */
[----:B------:R-:W-:Y:S01]  /*3bf0*/  ULEA UR46, UR45, UR41, 0x3 ;  /* 0x000000292d2e7291 */ /* 0x000fe2000f8e18ff */
[----:B------:R-:W-:Y:S02]  /*3c00*/  PRMT R3, RZ, 0x654, R3 ;  /* 0x00000654ff037816 */ /* 0x000fe40000000003 */
[----:B------:R-:W2:Y:S01]  /*3c10*/  LDS.128 R4, [R4+0x130] ;  /* 0x0001300004047984 */ /* 0x000ea20000000c00 */
[----:B-1----:R-:W-:Y:S02]  /*3c20*/  @P0 SHF.L.U32 R2, R8, 0x1f, RZ ;  /* 0x0000001f08020819 */ /* 0x002fe400000006ff */
[----:B------:R-:W-:Y:S01]  /*3c30*/  SHF.L.U32 R0, R11, 0x1f, RZ ;  /* 0x0000001f0b007819 */ /* 0x000fe200000006ff */
[----:B------:R-:W-:Y:S01]  /*3c40*/  @!PT LDS RZ, [RZ] ;  /* 0x00000000fffff984 */ /* 0x000fe20000000800 */
[----:B------:R-:W-:Y:S01]  /*3c50*/  @!PT LDS RZ, [RZ] ;  /* 0x00000000fffff984 */ /* 0x000fe20000000800 */
[----:B------:R-:W-:Y:S01]  /*3c60*/  @!PT LDS RZ, [RZ] ;  /* 0x00000000fffff984 */ /* 0x000fe20000000800 */
[----:B------:R-:W-:Y:S01]  /*3c70*/  @!PT LDS RZ, [RZ] ;  /* 0x00000000fffff984 */ /* 0x000fe20000000800 */
[----:B------:R1:W-:Y:S06]  /*3c80*/  MEMBAR.ALL.CTA ;  /* 0x0000000000007992 */ /* 0x0003ec0000008000 */
[----:B-1----:R-:W1:Y:S02]  /*3c90*/  FENCE.VIEW.ASYNC.S ;  /* 0x00000000000073c6 */ /* 0x002e640000000000 */
[----:B-1----:R1:W-:Y:S01]  /*3ca0*/  SYNCS.ARRIVE.TRANS64.RED.A1T0 RZ, [R3+URZ], RZ ;  /* 0x000000ff03ff79a7 */ /* 0x0023e200081004ff */
[----:B------:R1:W3:Y:S01]  /*3cb0*/  @P0 SYNCS.PHASECHK.TRANS64.TRYWAIT P2, [UR4], R2 ;  /* 0x00000002ff0005a7 */ /* 0x0002e20008041104 */
[----:B------:R-:W-:Y:S01]  /*3cc0*/  ULEA.HI UR4, UR45, UR45, URZ, 0x1 ;  /* 0x0000002d2d047291 */ /* 0x000fe2000f8f08ff */
[----:B--2---:R-:W-:-:S03]  /*3cd0*/  LOP3.LUT P1, RZ, R6, 0x1, RZ, 0xc0, !PT ;  /* 0x0000000106ff7812 */ /* 0x004fc6000782c0ff */
[----:B------:R-:W-:Y:S02]  /*3ce0*/  USHF.L.U32 UR5, UR4, 0x5, URZ ;  /* 0x0000000504057899 */ /* 0x000fe400080006ff */
[----:B------:R-:W-:Y:S02]  /*3cf0*/  ULOP3.LUT UR36, UR4, 0xffe, URZ, 0xc0, !UPT ;  /* 0x00000ffe04247892 */ /* 0x000fe4000f8ec0ff */
[----:B------:R-:W-:Y:S02]  /*3d00*/  ULOP3.LUT UR4, UR5, 0xffffffc0, URZ, 0xc0, !UPT ;  /* 0xffffffc005047892 */ /* 0x000fe4000f8ec0ff */
[----:B------:R-:W-:Y:S02]  /*3d10*/  UIADD3 UR36, UPT, UPT, -UR36, UR45, URZ ;  /* 0x0000002d24247290 */ /* 0x000fe4000fffe1ff */
[----:B------:R-:W-:Y:S01]  /*3d20*/  UIADD3 UR4, UPT, UPT, UR65, UR4, URZ ;  /* 0x0000000441047290 */ /* 0x000fe2000fffe0ff */
[----:B------:R-:W2:Y:S03]  /*3d30*/  SYNCS.PHASECHK.TRANS64.TRYWAIT P0, [UR46+0xe0], R0 ;  /* 0x0000e000ff0075a7 */ /* 0x000ea6000800112e */
[----:B------:R-:W-:Y:S01]  /*3d40*/  ULEA UR36, UR36, UR4, 0x14 ;  /* 0x0000000424247291 */ /* 0x000fe2000f8ea0ff */
[----:B-123--:R-:W-:Y:S11]  /*3d50*/  @!P0 BRA `(.L_x_67) ;  /* 0x0000004400588947 */ /* 0x00eff60003800000 */
.L_x_149:
[----:B------:R-:W-:Y:S01]  /*3d60*/  IADD3 R10, PT, PT, R10, 0x1, RZ ;  /* 0x000000010a0a7810 */ /* 0x000fe20007ffe0ff */
[----:B------:R-:W-:Y:S06]  /*3d70*/  BRA.U !UP4, `(.L_x_68) ;  /* 0x000000050c107547 */ /* 0x000fec000b800000 */
[----:B------:R-:W-:Y:S01]  /*3d80*/  UPLOP3.LUT UP2, UPT, UPT, UPT, UPT, 0x40, 0x4 ;  /* 0x000000000004789c */ /* 0x000fe20003f4e870 */
[----:B------:R-:W-:Y:S01]  /*3d90*/  UMOV UR38, UR64 ;  /* 0x0000004000267c82 */ /* 0x000fe20008000000 */
[----:B------:R-:W-:Y:S01]  /*3da0*/  UMOV UR37, UR47 ;  /* 0x0000002f00257c82 */ /* 0x000fe20008000000 */
[----:B------:R-:W-:-:S08]  /*3db0*/  UMOV UR5, UR39 ;  /* 0x0000002700057c82 */ /* 0x000fd00008000000 */
.L_x_71:
[----:B------:R-:W-:Y:S02]  /*3dc0*/  UIADD3 UR38, UPT, UPT, UR38, 0x1, URZ ;  /* 0x0000000126267890 */ /* 0x000fe4000fffe0ff */
[----:B------:R-:W-:Y:S02]  /*3dd0*/  ULEA UR7, UR5, UR41, 0x3 ;  /* 0x0000002905077291 */ /* 0x000fe4000f8e18ff */
[----:B------:R-:W-:Y:S01]  /*3de0*/  UISETP.NE.AND UP3, UPT, UR38, URZ, UPT ;  /* 0x000000ff2600728c */ /* 0x000fe2000bf65270 */
[----:B--23--:R-:W-:Y:S10]  /*3df0*/  @P2 BRA `(.L_x_69) ;  /* 0x00000000000c2947 */ /* 0x00cff40003800000 */
[----:B-1----:R-:W-:Y:S04]  /*3e00*/  SHF.L.U32 R2, R8, 0x1f, RZ ;  /* 0x0000001f08027819 */ /* 0x002fe800000006ff */
[----:B------:R-:W1:Y:S02]  /*3e10*/  SYNCS.PHASECHK.TRANS64.TRYWAIT P0, [UR7], R2 ;  /* 0x00000002ff0075a7 */ /* 0x000e640008001107 */
[----:B-1----:R-:W-:Y:S05]  /*3e20*/  @!P0 BRA `(.L_x_70) ;  /* 0x00000044003c8947 */ /* 0x002fea0003800000 */
.L_x_69:
[----:B------:R-:W-:Y:S01]  /*3e30*/  UISETP.NE.AND UP0, UPT, UR37, 0x1, UPT ;  /* 0x000000012500788c */ /* 0x000fe2000bf05270 */
[----:B------:R-:W-:Y:S01]  /*3e40*/  PLOP3.LUT P2, PT, PT, PT, PT, 0x80, 0x8 ;  /* 0x000000000008781c */ /* 0x000fe20003f4f070 */
[----:B------:R-:W-:Y:S02]  /*3e50*/  UIADD3 UR4, UPT, UPT, UR5, 0x1, URZ ;  /* 0x0000000105047890 */ /* 0x000fe4000fffe0ff */
[----:B------:R-:W-:Y:S02]  /*3e60*/  UIADD3 UR40, UPT, UPT, UR7, 0x30, URZ ;  /* 0x0000003007287890 */ /* 0x000fe4000fffe0ff */
[----:B------:R-:W-:Y:S01]  /*3e70*/  UISETP.NE.AND UP1, UPT, UR4, 0x6, UPT ;  /* 0x000000060400788c */ /* 0x000fe2000bf25270 */
[----:B------:R-:W-:Y:S01]  /*3e80*/  PLOP3.LUT P0, PT, PT, PT, UP0, 0x80, 0x8 ;  /* 0x000000000008781c */ /* 0x000fe20003f0f008 */
[----:B------:R-:W-:Y:S02]  /*3e90*/  UIADD3 UR37, UPT, UPT, UR37, -0x1, URZ ;  /* 0xffffffff25257890 */ /* 0x000fe4000fffe0ff */
[----:B------:R-:W-:Y:S02]  /*3ea0*/  USEL UR6, URZ, 0x1, UP1 ;  /* 0x00000001ff067887 */ /* 0x000fe40008800000 */
[----:B------:R-:W-:Y:S01]  /*3eb0*/  USEL UR39, UR4, URZ, UP1 ;  /* 0x000000ff04277287 */ /* 0x000fe20008800000 */
[----:B------:R-:W-:Y:S01]  /*3ec0*/  UMOV UR7, 0x40004040 ;  /* 0x4000404000077882 */ /* 0x000fe20000000000 */
[----:B------:R-:W-:Y:S02]  /*3ed0*/  UMOV UR35, 0x40004040 ;  /* 0x4000404000237882 */ /* 0x000fe40000000000 */
[----:B------:R-:W-:Y:S01]  /*3ee0*/  @UP0 ULEA UR4, UR39, UR41, 0x3 ;  /* 0x0000002927040291 */ /* 0x000fe2000f8e18ff */
[----:B------:R-:W-:Y:S01]  /*3ef0*/  LOP3.LUT R8, R8, UR6, RZ, 0x3c, !PT ;  /* 0x0000000608087c12 */ /* 0x000fe2000f8e3cff */
[----:B------:R-:W-:Y:S01]  /*3f00*/  ULEA UR6, UR5, UR44, 0xa ;  /* 0x0000002c05067291 */ /* 0x000fe2000f8e50ff */
[----:B------:R-:W-:Y:S02]  /*3f10*/  UMOV UR33, 0x40004040 ;  /* 0x4000404000217882 */ /* 0x000fe40000000000 */
[----:B-1----:R-:W-:Y:S01]  /*3f20*/  @P0 SHF.L.U32 R0, R8, 0x1f, RZ ;  /* 0x0000001f08000819 */ /* 0x002fe200000006ff */
[----:B------:R-:W-:Y:S02]  /*3f30*/  UIADD3 UR34, UPT, UPT, UR6, 0x2, URZ ;  /* 0x0000000206227890 */ /* 0x000fe4000fffe0ff */
[----:B------:R-:W-:Y:S01]  /*3f40*/  UIADD3 UR30, UPT, UPT, UR6, 0x4, URZ ;  /* 0x00000004061e7890 */ /* 0x000fe2000fffe0ff */
[----:B------:R2:W3:Y:S01]  /*3f50*/  @P0 SYNCS.PHASECHK.TRANS64.TRYWAIT P2, [UR4], R0 ;  /* 0x00000000ff0005a7 */ /* 0x0004e20008041104 */
[----:B------:R-:W-:Y:S02]  /*3f60*/  ULEA UR4, UR5, UR43, 0xa ;  /* 0x0000002b05047291 */ /* 0x000fe4000f8e50ff */
[----:B------:R-:W-:Y:S02]  /*3f70*/  UIADD3 UR26, UPT, UPT, UR6, 0x6, URZ ;  /* 0x00000006061a7890 */ /* 0x000fe4000fffe0ff */
        /* <DEDUP_REMOVED lines=10> */
[----:B------:R-:W-:Y:S01]  /*4020*/  UIADD3 UR8, UPT, UPT, UR4, 0x206, URZ ;  /* 0x0000020604087890 */ /* 0x000fe2000fffe0ff */
[----:B------:R-:W-:Y:S01]  /*4030*/  UMOV UR5, 0x40004040 ;  /* 0x4000404000057882 */ /* 0x000fe20000000000 */
[----:B------:R-:W-:Y:S01]  /*4040*/  UMOV UR31, 0x40004040 ;  /* 0x40004040001f7882 */ /* 0x000fe20000000000 */
[----:B------:R1:W-:Y:S01]  /*4050*/  UTCHMMA gdesc[UR4], gdesc[UR6], tmem[UR36], tmem[UR62], idesc[UR63], UP2 ;  /* 0x00ff3e06040075ea */ /* 0x0003e20009000024 */
[----:B------:R-:W-:Y:S01]  /*4060*/  UPLOP3.LUT UP2, UPT, UPT, UPT, UPT, 0x80, 0x8 ;  /* 0x000000000008789c */ /* 0x000fe20003f4f070 */
[----:B------:R2:W-:Y:S01]  /*4070*/  UTCHMMA gdesc[UR32], gdesc[UR34], tmem[UR36], tmem[UR60], idesc[UR61], UPT ;  /* 0x00ff3c22200075ea */ /* 0x0005e2000b800024 */
[----:B------:R-:W-:Y:S01]  /*4080*/  UMOV UR29, 0x40004040 ;  /* 0x40004040001d7882 */ /* 0x000fe20000000000 */
[----:B------:R-:W-:Y:S01]  /*4090*/  UMOV UR27, 0x40004040 ;  /* 0x40004040001b7882 */ /* 0x000fe20000000000 */
        /* <DEDUP_REMOVED lines=12> */
[----:B------:R-:W-:Y:S01]  /*4160*/  UMOV UR9, 0x40004040 ;  /* 0x4000404000097882 */ /* 0x000fe20000000000 */
[----:B------:R2:W-:Y:S01]  /*4170*/  UTCHMMA gdesc[UR12], gdesc[UR14], tmem[UR36], tmem[UR50], idesc[UR51], UPT ;  /* 0x00ff320e0c0075ea */ /* 0x0005e2000b800024 */
[----:B------:R2:W-:Y:S01]  /*4180*/  UTCHMMA gdesc[UR8], gdesc[UR10], tmem[UR36], tmem[UR48], idesc[UR49], UPT ;  /* 0x00ff300a080075ea */ /* 0x0005e2000b800024 */
[----:B------:R2:W-:Y:S01]  /*4190*/  UTCBAR.MULTICAST [UR40], URZ, UR42 ;  /* 0x000000ff280073e9 */ /* 0x0005e2000800082a */
[----:B-1----:R-:W-:Y:S01]  /*41a0*/  UMOV UR5, UR39 ;  /* 0x0000002700057c82 */ /* 0x002fe20008000000 */
[----:B------:R-:W-:Y:S05]  /*41b0*/  BRA.U UP3, `(.L_x_71) ;  /* 0xfffffffd03007547 */ /* 0x000fea000b83ffff */
.L_x_68:
[----:B------:R-:W-:Y:S01]  /*41c0*/  UIADD3 UR4, UPT, UPT, UR45, 0x1, URZ ;  /* 0x000000012d047890 */ /* 0x000fe2000fffe0ff */
[C---:B------:R-:W-:Y:S01]  /*41d0*/  ISETP.NE.AND P0, PT, R10.reuse, 0x2, PT ;  /* 0x000000020a00780c */ /* 0x040fe20003f05270 */
[----:B------:R-:W-:Y:S02]  /*41e0*/  UIADD3 UR5, UPT, UPT, UR46, 0xc0, URZ ;  /* 0x000000c02e057890 */ /* 0x000fe4000fffe0ff */
[----:B------:R-:W-:Y:S01]  /*41f0*/  UISETP.NE.AND UP0, UPT, UR4, 0x4, UPT ;  /* 0x000000040400788c */ /* 0x000fe2000bf05270 */
[----:B-12---:R-:W-:Y:S02]  /*4200*/  SEL R0, RZ, 0x1, P0 ;  /* 0x00000001ff007807 */ /* 0x006fe40000000000 */
[----:B------:R-:W-:Y:S01]  /*4210*/  SEL R10, R10, RZ, P0 ;  /* 0x000000ff0a0a7207 */ /* 0x000fe20000000000 */
[----:B------:R-:W-:Y:S01]  /*4220*/  USEL UR6, URZ, 0x1, UP0 ;  /* 0x00000001ff067887 */ /* 0x000fe20008000000 */
[----:B------:R-:W-:Y:S01]  /*4230*/  LOP3.LUT R9, R9, R0, RZ, 0x3c, !PT ;  /* 0x0000000009097212 */ /* 0x000fe200078e3cff */
[----:B------:R-:W-:Y:S01]  /*4240*/  USEL UR45, UR4, URZ, UP0 ;  /* 0x000000ff042d7287 */ /* 0x000fe20008000000 */
[----:B------:R1:W-:Y:S03]  /*4250*/  UTCBAR [UR5], URZ ;  /* 0x000000ff050073e9 */ /* 0x0003e600080000ff */
[----:B------:R-:W-:Y:S01]  /*4260*/  LOP3.LUT R11, R11, UR6, RZ, 0x3c, !PT ;  /* 0x000000060b0b7c12 */ /* 0x000fe2000f8e3cff */
[----:B------:R-:W-:Y:S07]  /*4270*/  @P1 BRA `(.L_x_72) ;  /* 0xfffffff800381947 */ /* 0x000fee000383ffff */
[----:B------:R-:W2:Y:S01]  /*4280*/  S2UR UR8, SR_CgaCtaId ;  /* 0x00000000000879c3 */ /* 0x000ea20000008800 */
[----:B------:R-:W-:Y:S01]  /*4290*/  ELECT P0, URZ, PT ;  /* 0x0000000000ff782f */ /* 0x000fe20003800000 */
[----:B------:R-:W-:Y:S01]  /*42a0*/  IMAD.MOV.U32 R0, RZ, RZ, 0x1 ;  /* 0x00000001ff007424 */ /* 0x000fe200078e00ff */
[----:B------:R-:W-:Y:S01]  /*42b0*/  UIADD3 UR41, UPT, UPT, UR41, 0xe0, URZ ;  /* 0x000000e029297890 */ /* 0x000fe2000fffe0ff */
[----:B------:R-:W-:Y:S01]  /*42c0*/  SHF.L.U32 R2, R11, 0x1f, RZ ;  /* 0x0000001f0b027819 */ /* 0x000fe200000006ff */
[----:B------:R-:W-:-:S03]  /*42d0*/  UMOV UR4, 0x40 ;  /* 0x0000004000047882 */ /* 0x000fc60000000000 */
[----:B------:R-:W-:Y:S01]  /*42e0*/  UVIRTCOUNT.DEALLOC.SMPOOL 0x80 ;  /* 0x000000800000784c */ /* 0x000fe20000000000 */
[----:B--2---:R-:W-:Y:S02]  /*42f0*/  ULEA UR8, UR8, UR4, 0x18 ;  /* 0x0000000408087291 */ /* 0x004fe4000f8ec0ff */
[----:B------:R-:W-:-:S07]  /*4300*/  ULEA UR4, UR45, UR41, 0x3 ;  /* 0x000000292d047291 */ /* 0x000fce000f8e18ff */
[----:B------:R2:W-:Y:S02]  /*4310*/  @P0 STS.U8 [UR8+0x1c], R0 ;  /* 0x00001c00ff000988 */ /* 0x0005e40008000008 */
[----:B------:R-:W4:Y:S02]  /*4320*/  SYNCS.PHASECHK.TRANS64.TRYWAIT P0, [UR4], R2 ;  /* 0x00000002ff0075a7 */ /* 0x000f240008001104 */
[----:B--2-4-:R-:W-:Y:S05]  /*4330*/  @!P0 BRA `(.L_x_73) ;  /* 0x0000004000108947 */ /* 0x014fea0003800000 */
.L_x_152:
[----:B------:R-:W-:-:S04]  /*4340*/  UIADD3 UR4, UPT, UPT, UR45, 0x1, URZ ;  /* 0x000000012d047890 */ /* 0x000fc8000fffe0ff */
[----:B------:R-:W-:-:S04]  /*4350*/  UISETP.NE.AND UP0, UPT, UR4, 0x4, UPT ;  /* 0x000000040400788c */ /* 0x000fc8000bf05270 */
[----:B------:R-:W-:Y:S02]  /*4360*/  USEL UR6, URZ, 0x1, UP0 ;  /* 0x00000001ff067887 */ /* 0x000fe40008000000 */
[----:B------:R-:W-:-:S04]  /*4370*/  USEL UR4, UR4, URZ, UP0 ;  /* 0x000000ff04047287 */ /* 0x000fc80008000000 */
[----:B-1----:R-:W-:Y:S01]  /*4380*/  ULEA UR5, UR4, UR41, 0x3 ;  /* 0x0000002904057291 */ /* 0x002fe2000f8e18ff */
[----:B--2---:R-:W-:-:S04]  /*4390*/  LOP3.LUT R2, R11, UR6, RZ, 0x3c, !PT ;  /* 0x000000060b027c12 */ /* 0x004fc8000f8e3cff */
[----:B------:R-:W-:-:S04]  /*43a0*/  SHF.L.U32 R3, R2, 0x1f, RZ ;  /* 0x0000001f02037819 */ /* 0x000fc800000006ff */
[----:B------:R-:W1:Y:S02]  /*43b0*/  SYNCS.PHASECHK.TRANS64.TRYWAIT P0, [UR5], R3 ;  /* 0x00000003ff0075a7 */ /* 0x000e640008001105 */
[----:B-1----:R-:W-:Y:S05]  /*43c0*/  @!P0 BRA `(.L_x_74) ;  /* 0x0000004000048947 */ /* 0x002fea0003800000 */
.L_x_154:
        /* <DEDUP_REMOVED lines=9> */
.L_x_156:
[----:B------:R-:W-:-:S04]  /*4460*/  UIADD3 UR4, UPT, UPT, UR4, 0x1, URZ ;  /* 0x0000000104047890 */ /* 0x000fc8000fffe0ff */
[----:B------:R-:W-:-:S04]  /*4470*/  UISETP.NE.AND UP0, UPT, UR4, 0x4, UPT ;  /* 0x000000040400788c */ /* 0x000fc8000bf05270 */
[----:B------:R-:W-:Y:S02]  /*4480*/  USEL UR5, URZ, 0x1, UP0 ;  /* 0x00000001ff057887 */ /* 0x000fe40008000000 */
[----:B------:R-:W-:-:S04]  /*4490*/  USEL UR4, UR4, URZ, UP0 ;  /* 0x000000ff04047287 */ /* 0x000fc80008000000 */
[----:B------:R-:W-:Y:S01]  /*44a0*/  ULEA UR4, UR4, UR41, 0x3 ;  /* 0x0000002904047291 */ /* 0x000fe2000f8e18ff */
[----:B------:R-:W-:-:S04]  /*44b0*/  LOP3.LUT R2, R2, UR5, RZ, 0x3c, !PT ;  /* 0x0000000502027c12 */ /* 0x000fc8000f8e3cff */
[----:B------:R-:W-:-:S04]  /*44c0*/  SHF.L.U32 R2, R2, 0x1f, RZ ;  /* 0x0000001f02027819 */ /* 0x000fc800000006ff */
[----:B------:R-:W2:Y:S02]  /*44d0*/  SYNCS.PHASECHK.TRANS64.TRYWAIT P0, [UR4], R2 ;  /* 0x00000002ff0075a7 */ /* 0x000ea40008001104 */
[----:B--2---:R-:W-:Y:S05]  /*44e0*/  @!P0 BRA `(.L_x_76) ;  /* 0x0000003c00ec8947 */ /* 0x004fea0003800000 */
.L_x_158:
[----:B------:R-:W-:Y:S01]  /*44f0*/  NOP ;  /* 0x0000000000007918 */ /* 0x000fe20000000000 */
[----:B-1----:R-:W1:Y:S01]  /*4500*/  LDS R0, [UR8+0x14] ;  /* 0x00001408ff007984 */ /* 0x002e620008000800 */
[----:B------:R-:W-:Y:S01]  /*4510*/  ULOP3.LUT UR4, UR65, 0xffff, URZ, 0xc0, !UPT ;  /* 0x0000ffff41047892 */ /* 0x000fe2000f8ec0ff */
[----:B------:R-:W-:Y:S01]  /*4520*/  UMOV UR5, 0xffff ;  /* 0x0000ffff00057882 */ /* 0x000fe20000000000 */
[----:B------:R-:W-:Y:S02]  /*4530*/  UMOV UR6, 0x1 ;  /* 0x0000000100067882 */ /* 0x000fe40000000000 */
[----:B------:R-:W-:-:S04]  /*4540*/  USHF.R.U32.HI UR4, URZ, 0x5, UR4 ;  /* 0x00000005ff047899 */ /* 0x000fc80008011604 */
[----:B------:R-:W-:Y:S02]  /*4550*/  USHF.L.U32 UR5, UR5, UR4, URZ ;  /* 0x0000000405057299 */ /* 0x000fe400080006ff */
[----:B------:R-:W-:-:S04]  /*4560*/  USHF.L.U32 UR4, UR6, UR4, URZ ;  /* 0x0000000406047299 */ /* 0x000fc800080006ff */
[----:B-1----:R-:W-:-:S04]  /*4570*/  LOP3.LUT R0, R0, UR5, RZ, 0xc0, !PT ;  /* 0x0000000500007c12 */ /* 0x002fc8000f8ec0ff */
[----:B------:R-:W-:-:S13]  /*4580*/  ISETP.NE.AND P0, PT, R0, UR5, PT ;  /* 0x0000000500007c0c */ /* 0x000fda000bf05270 */
[----:B------:R-:W-:Y:S05]  /*4590*/  @P0 BRA `(.L_x_77) ;  /* 0x0000000000580947 */ /* 0x000fea0003800000 */
[----:B------:R-:W1:Y:S02]  /*45a0*/  LDS R0, [UR8+0x18] ;  /* 0x00001808ff007984 */ /* 0x000e640008000800 */
[----:B-1----:R-:W-:-:S04]  /*45b0*/  LOP3.LUT R0, R0, UR4, RZ, 0xc0, !PT ;  /* 0x0000000400007c12 */ /* 0x002fc8000f8ec0ff */
[----:B------:R-:W-:-:S13]  /*45c0*/  ISETP.NE.AND P0, PT, R0, UR4, PT ;  /* 0x0000000400007c0c */ /* 0x000fda000bf05270 */
[----:B------:R-:W-:Y:S05]  /*45d0*/  @P0 BRA `(.L_x_78) ;  /* 0x00000000003c0947 */ /* 0x000fea0003800000 */
[----:B------:R-:W1:Y:S01]  /*45e0*/  S2R R2, SR_LANEID ;  /* 0x0000000000027919 */ /* 0x000e620000000000 */
[----:B------:R-:W-:-:S06]  /*45f0*/  ULOP3.LUT UR5, URZ, UR5, URZ, 0x33, !UPT ;  /* 0x00000005ff057292 */ /* 0x000fcc000f8e33ff */
[----:B------:R-:W-:-:S04]  /*4600*/  IMAD.U32 R0, RZ, RZ, UR5 ;  /* 0x00000005ff007e24 */ /* 0x000fc8000f8e00ff */
[----:B------:R2:W4:Y:S02]  /*4610*/  REDUX UR7, R0 ;  /* 0x00000000000773c4 */ /* 0x0005240000000000 */
[----:B------:R1:W-:Y:S01]  /*4620*/  UTCATOMSWS.AND URZ, UR5 ;  /* 0x0000000500ff79e3 */ /* 0x0003e20008000000 */
[----:B--2---:R-:W-:Y:S01]  /*4630*/  LOP3.LUT R0, RZ, UR4, RZ, 0x33, !PT ;  /* 0x00000004ff007c12 */ /* 0x004fe2000f8e33ff */
[----:B------:R-:W-:Y:S02]  /*4640*/  VOTEU.ANY UR4, UPT, PT ;  /* 0x0000000000047886 */ /* 0x000fe400038e0100 */
[----:B------:R-:W-:Y:S02]  /*4650*/  UFLO.U32 UR4, UR4 ;  /* 0x00000004000472bd */ /* 0x000fe400080e0000 */
[----:B------:R-:W2:Y:S04]  /*4660*/  REDUX UR6, R0 ;  /* 0x00000000000673c4 */ /* 0x000ea80000000000 */
[----:B-1----:R-:W-:-:S02]  /*4670*/  ISETP.EQ.U32.AND P0, PT, R2, UR4, PT ;  /* 0x0000000402007c0c */ /* 0x002fc4000bf02070 */
[----:B----4-:R-:W-:-:S11]  /*4680*/  MOV R2, UR7 ;  /* 0x0000000700027c02 */ /* 0x010fd60008000f00 */
[----:B------:R1:W-:Y:S01]  /*4690*/  @P0 ATOMS.AND RZ, [UR8+0x14], R2 ;  /* 0x00001402ffff098c */ /* 0x0003e2000a800008 */
[----:B--2---:R-:W-:-:S05]  /*46a0*/  IMAD.U32 R0, RZ, RZ, UR6 ;  /* 0x00000006ff007e24 */ /* 0x004fca000f8e00ff */
[----:B------:R1:W-:Y:S01]  /*46b0*/  @P0 ATOMS.AND RZ, [UR8+0x18], R0 ;  /* 0x00001800ffff098c */ /* 0x0003e2000a800008 */
[----:B------:R-:W-:Y:S05]  /*46c0*/  BRA `(.L_x_79) ;  /* 0x0000000000147947 */ /* 0x000fea0003800000 */
.L_x_78:
[----:B------:R-:W-:Y:S02]  /*46d0*/  MOV R2, 0x46f0 ;  /* 0x000046f000027802 */ /* 0x000fe40000000f00 */
[----:B---3-5:R-:W-:Y:S05]  /*46e0*/  CALL.REL.NOINC `($__internal_0_$__cuda_sm10x_tcgen05_guardrail_trap_col_being_dealloced_not_returned_by_alloc) ;  /* 0x0000004000607944 */ /* 0x028fea0003c00000 */
[----:B------:R-:W-:Y:S05]  /*46f0*/  BRA `(.L_x_79) ;  /* 0x0000000000087947 */ /* 0x000fea0003800000 */
.L_x_77:
[----:B------:R-:W-:Y:S02]  /*4700*/  MOV R2, 0x4720 ;  /* 0x0000472000027802 */ /* 0x000fe40000000f00 */
[----:B---3-5:R-:W-:Y:S05]  /*4710*/  CALL.REL.NOINC `($__internal_2_$__cuda_sm10x_tcgen05_guardrail_trap_unallocated_columns_being_dealloced) ;  /* 0x00000040006c7944 */ /* 0x028fea0003c00000 */
.L_x_79:
[----:B------:R-:W-:Y:S01]  /*4720*/  NOP ;  /* 0x0000000000007918 */ /* 0x000fe20000000000 */
[----:B------:R-:W-:Y:S05]  /*4730*/  EXIT ;  /* 0x000000000000794d */ /* 0x000fea0003800000 */
.L_x_61:
[----:B------:R-:W-:-:S09]  /*4740*/  UISETP.NE.OR UP0, UPT, UR22, 0x3, !UP3 ;  /* 0x000000031600788c */ /* 0x000fd2000df05670 */
[----:B------:R-:W-:Y:S05]  /*4750*/  BRA.U UP0, `(.L_x_80) ;  /* 0x0000000d00f07547 */ /* 0x000fea000b800000 */
[----:B------:R-:W1:Y:S01]  /*4760*/  LDCU UR33, c[0x0][0x370] ;  /* 0x00006e00ff2177ac */ /* 0x000e620008000800 */
[----:B------:R-:W2:Y:S01]  /*4770*/  LDC.64 R16, c[0x0][0x348] ;  /* 0x0000d200ff107b82 */ /* 0x000ea20000000a00 */
[----:B------:R-:W-:Y:S02]  /*4780*/  HFMA2 R13, -RZ, RZ, 0, 0 ;  /* 0x00000000ff0d7431 */ /* 0x000fe400000001ff */
[----:B------:R-:W-:Y:S01]  /*4790*/  IMAD.MOV.U32 R15, RZ, RZ, 0x1 ;  /* 0x00000001ff0f7424 */ /* 0x000fe200078e00ff */
[----:B------:R-:W1:Y:S01]  /*47a0*/  LDCU.128 UR28, c[0x0][0xb10] ;  /* 0x00016200ff1c77ac */ /* 0x000e620008000c00 */
[----:B------:R-:W-:Y:S01]  /*47b0*/  IMAD.MOV.U32 R14, RZ, RZ, RZ ;  /* 0x000000ffff0e7224 */ /* 0x000fe200078e00ff */
[----:B------:R-:W-:Y:S01]  /*47c0*/  MOV R7, 0x1000 ;  /* 0x0000100000077802 */ /* 0x000fe20000000f00 */
[----:B------:R-:W3:Y:S01]  /*47d0*/  LDCU UR32, c[0x0][0x374] ;  /* 0x00006e80ff2077ac */ /* 0x000ee20008000800 */
[----:B------:R-:W4:Y:S01]  /*47e0*/  LDC.64 R2, c[0x0][0x888] ;  /* 0x00022200ff027b82 */ /* 0x000f220000000a00 */
[----:B------:R-:W3:Y:S01]  /*47f0*/  LDCU UR15, c[0x0][0xb0c] ;  /* 0x00016180ff0f77ac */ /* 0x000ee20008000800 */
[----:B------:R-:W3:Y:S06]  /*4800*/  LDCU UR38, c[0x0][0xb20] ;  /* 0x00016400ff2677ac */ /* 0x000eec0008000800 */
[----:B------:R-:W2:Y:S01]  /*4810*/  LDC.64 R4, c[0x0][0x890] ;  /* 0x00022400ff047b82 */ /* 0x000ea20000000a00 */
[----:B------:R-:W3:Y:S01]  /*4820*/  LDCU UR4, c[0x0][0xb30] ;  /* 0x00016600ff0477ac */ /* 0x000ee20008000800 */
[----:B-1----:R-:W-:-:S02]  /*4830*/  UIMAD.WIDE.U32 UR6, UR33, UR28, URZ ;  /* 0x0000001c210672a5 */ /* 0x002fc4000f8e00ff */
[----:B---3--:R-:W-:Y:S01]  /*4840*/  UIMAD.WIDE.U32 UR8, UR32, UR31, URZ ;  /* 0x0000001f200872a5 */ /* 0x008fe2000f8e00ff */
[----:B------:R-:W-:Y:S01]  /*4850*/  UMOV UR24, 0x400 ;  /* 0x0000040000187882 */ /* 0x000fe20000000000 */
[----:B------:R-:W-:-:S03]  /*4860*/  UPLOP3.LUT UP3, UPT, UPT, UPT, UPT, 0x40, 0x4 ;  /* 0x000000000004789c */ /* 0x000fc60003f6e870 */
[----:B------:R-:W-:Y:S01]  /*4870*/  UMOV UR6, UR7 ;  /* 0x0000000700067c82 */ /* 0x000fe20008000000 */
[----:B------:R-:W-:Y:S01]  /*4880*/  UISETP.GE.AND UP0, UPT, UR42, 0x1, UPT ;  /* 0x000000012a00788c */ /* 0x000fe2000bf06270 */
[----:B------:R-:W-:Y:S01]  /*4890*/  UMOV UR34, UR9 ;  /* 0x0000000900227c82 */ /* 0x000fe20008000000 */
[----:B------:R-:W-:Y:S01]  /*48a0*/  UISETP.NE.AND UP4, UPT, UR42, 0x1, UPT ;  /* 0x000000012a00788c */ /* 0x000fe2000bf85270 */
[----:B------:R-:W1:Y:S01]  /*48b0*/  LDCU.64 UR16, c[0x0][0xb28] ;  /* 0x00016500ff1077ac */ /* 0x000e620008000a00 */
[----:B------:R-:W-:Y:S02]  /*48c0*/  ULEA UR24, UR54, UR24, 0x18 ;  /* 0x0000001836187291 */ /* 0x000fe4000f8ec0ff */
[----:B------:R-:W-:Y:S02]  /*48d0*/  UISETP.NE.AND UP6, UPT, UR15, 0x1, UPT ;  /* 0x000000010f00788c */ /* 0x000fe4000bfc5270 */
[----:B------:R-:W-:Y:S02]  /*48e0*/  UISETP.NE.AND UP5, UPT, UR30, 0x1, UPT ;  /* 0x000000011e00788c */ /* 0x000fe4000bfa5270 */
[----:B------:R-:W-:-:S02]  /*48f0*/  USHF.R.U32.HI UR35, URZ, UR29, UR6 ;  /* 0x0000001dff237299 */ /* 0x000fc40008011606 */
[----:B------:R-:W-:Y:S02]  /*4900*/  USHF.R.U32.HI UR34, URZ, UR38, UR34 ;  /* 0x00000026ff227299 */ /* 0x000fe40008011622 */
[----:B------:R-:W-:Y:S01]  /*4910*/  UISETP.NE.AND UP2, UPT, UR4, 0x1, UPT ;  /* 0x000000010400788c */ /* 0x000fe2000bf45270 */
[----:B------:R-:W-:-:S10]  /*4920*/  UMOV UR12, URZ ;  /* 0x000000ff000c7c82 */ /* 0x000fd40008000000 */
.L_x_89:
[C---:B------:R-:W-:Y:S02]  /*4930*/  LEA R12, R14.reuse, UR24, 0x3 ;  /* 0x000000180e0c7c11 */ /* 0x040fe4000f8e18ff */
[----:B------:R-:W-:Y:S02]  /*4940*/  SHF.L.U32 R0, R13, 0x1f, RZ ;  /* 0x0000001f0d007819 */ /* 0x000fe400000006ff */
[----:B------:R-:W-:Y:S02]  /*4950*/  LEA R8, R14, UR24, 0x4 ;  /* 0x000000180e087c11 */ /* 0x000fe4000f8e20ff */
[----:B---3--:R-:W3:Y:S02]  /*4960*/  SYNCS.PHASECHK.TRANS64.TRYWAIT P0, [R12+URZ+0xa0], R0 ;  /* 0x0000a0000c0075a7 */ /* 0x008ee400080011ff */
[----:B---3--:R-:W-:Y:S05]  /*4970*/  @!P0 BRA `(.L_x_81) ;  /* 0x0000003800e08947 */ /* 0x008fea0003800000 */
.L_x_159:
[----:B------:R-:W1:Y:S01]  /*4980*/  LDS.128 R8, [R8+0x130] ;  /* 0x0001300008087984 */ /* 0x000e620000000c00 */
[----:B------:R-:W-:Y:S01]  /*4990*/  UISETP.GE.AND UP0, UPT, UR42, 0x1, UPT ;  /* 0x000000012a00788c */ /* 0x000fe2000bf06270 */
[----:B------:R-:W-:Y:S01]  /*49a0*/  @!PT LDS RZ, [RZ] ;  /* 0x00000000fffff984 */ /* 0x000fe20000000800 */
[----:B------:R-:W-:Y:S01]  /*49b0*/  @!PT LDS RZ, [RZ] ;  /* 0x00000000fffff984 */ /* 0x000fe20000000800 */
[----:B------:R-:W-:Y:S01]  /*49c0*/  @!PT LDS RZ, [RZ] ;  /* 0x00000000fffff984 */ /* 0x000fe20000000800 */
[----:B------:R-:W-:Y:S01]  /*49d0*/  @!PT LDS RZ, [RZ] ;  /* 0x00000000fffff984 */ /* 0x000fe20000000800 */
[----:B------:R2:W-:Y:S06]  /*49e0*/  MEMBAR.ALL.CTA ;  /* 0x0000000000007992 */ /* 0x0005ec0000008000 */
[----:B--2---:R-:W2:Y:S01]  /*49f0*/  FENCE.VIEW.ASYNC.S ;  /* 0x00000000000073c6 */ /* 0x004ea20000000000 */
[----:B-1----:R-:W-:Y:S11]  /*4a00*/  LOP3.LUT P0, RZ, R10, 0x1, RZ, 0xc0, !PT ;  /* 0x000000010aff7812 */ /* 0x002ff6000780c0ff */
[----:B------:R-:W-:Y:S02]  /*4a10*/  @!UPT UIADD3 URZ, UPT, UPT, URZ, URZ, URZ ;  /* 0x000000fffffff290 */ /* 0x000fe4000fffe0ff */
[----:B--2---:R-:W-:Y:S01]  /*4a20*/  VOTEU.ANY UP1, P0 ;  /* 0x0000000000ff7886 */ /* 0x004fe20000020100 */
[----:B------:R-:W-:Y:S11]  /*4a30*/  PLOP3.LUT P0, PT, PT, PT, UP1, 0x80, 0x8 ;  /* 0x000000000008781c */ /* 0x000ff60003f0f018 */
[----:B------:R-:W-:Y:S02]  /*4a40*/  @!UPT UIADD3 URZ, UPT, UPT, URZ, URZ, URZ ;  /* 0x000000fffffff290 */ /* 0x000fe4000fffe0ff */
[----:B---3--:R-:W-:Y:S02]  /*4a50*/  @P0 SHF.R.U32.HI R0, RZ, 0x10, R9 ;  /* 0x00000010ff000819 */ /* 0x008fe40000011609 */
[----:B------:R-:W-:Y:S02]  /*4a60*/  @P0 MOV R6, R8 ;  /* 0x0000000800060202 */ /* 0x000fe40000000f00 */
[----:B------:R-:W-:Y:S01]  /*4a70*/  @P0 R2UR UR4, R0 ;  /* 0x00000000000402ca */ /* 0x000fe200000e0000 */
[----:B------:R-:W-:Y:S01]  /*4a80*/  VIADD R0, R12, 0xb0 ;  /* 0x000000b00c007836 */ /* 0x000fe20000000000 */
[----:B------:R-:W-:Y:S02]  /*4a90*/  @P0 LOP3.LUT R8, R9, 0xffff, RZ, 0xc0, !PT ;  /* 0x0000ffff09080812 */ /* 0x000fe400078ec0ff */
[----:B------:R-:W-:Y:S02]  /*4aa0*/  @P0 R2UR UR6, R6 ;  /* 0x00000000060602ca */ /* 0x000fe400000e0000 */
[----:B------:R-:W-:Y:S02]  /*4ab0*/  PRMT R0, RZ, 0x654, R0 ;  /* 0x00000654ff007816 */ /* 0x000fe40000000000 */
[----:B------:R-:W-:Y:S02]  /*4ac0*/  @P0 R2UR UR5, R8 ;  /* 0x00000000080502ca */ /* 0x000fe400000e0000 */
[----:B------:R1:W-:Y:S03]  /*4ad0*/  SYNCS.ARRIVE.TRANS64.RED.A1T0 RZ, [R0+URZ], RZ ;  /* 0x000000ff00ff79a7 */ /* 0x0003e600081004ff */
[----:B------:R-:W-:Y:S04]  /*4ae0*/  @UP1 UMOV UR27, UR4 ;  /* 0x00000004001b1c82 */ /* 0x000fe80008000000 */
[----:B------:R-:W-:Y:S04]  /*4af0*/  @UP1 UMOV UR14, UR6 ;  /* 0x00000006000e1c82 */ /* 0x000fe80008000000 */
[----:B------:R-:W-:Y:S01]  /*4b00*/  @UP1 UMOV UR13, UR5 ;  /* 0x00000005000d1c82 */ /* 0x000fe20008000000 */
[----:B------:R-:W-:Y:S05]  /*4b10*/  BRA.U !UP0, `(.L_x_82) ;  /* 0x0000000108a47547 */ /* 0x000fea000b800000 */
[----:B------:R-:W-:Y:S02]  /*4b20*/  UIMAD.WIDE.U32 UR8, UR13, UR31, URZ ;  /* 0x0000001f0d0872a5 */ /* 0x000fe4000f8e00ff */
[----:B------:R-:W-:Y:S02]  /*4b30*/  UIMAD.WIDE.U32 UR10, UR14, UR28, URZ ;  /* 0x0000001c0e0a72a5 */ /* 0x000fe4000f8e00ff */
[----:B------:R-:W-:Y:S02]  /*4b40*/  USEL UR4, UR32, UR34, !UP5 ;  /* 0x0000002220047287 */ /* 0x000fe4000e800000 */
[----:B------:R-:W-:Y:S02]  /*4b50*/  USEL UR7, UR33, UR35, !UP6 ;  /* 0x0000002321077287 */ /* 0x000fe4000f000000 */
[----:B------:R-:W-:Y:S02]  /*4b60*/  UIMAD.WIDE.U32 UR18, UR4, UR16, URZ ;  /* 0x00000010041272a5 */ /* 0x000fe4000f8e00ff */
[----:B------:R-:W-:Y:S01]  /*4b70*/  UIMAD.WIDE.U32 UR20, UR7, UR16, URZ ;  /* 0x00000010071472a5 */ /* 0x000fe2000f8e00ff */
[----:B------:R-:W-:Y:S02]  /*4b80*/  UMOV UR5, UR9 ;  /* 0x0000000900057c82 */ /* 0x000fe40008000000 */
[----:B------:R-:W-:Y:S03]  /*4b90*/  USHF.R.U32.HI UR6, URZ, UR38, UR5 ;  /* 0x00000026ff067299 */ /* 0x000fe60008011605 */
[----:B------:R-:W-:Y:S01]  /*4ba0*/  UMOV UR5, UR11 ;  /* 0x0000000b00057c82 */ /* 0x000fe20008000000 */
[----:B------:R-:W-:Y:S02]  /*4bb0*/  USEL UR6, UR13, UR6, !UP5 ;  /* 0x000000060d067287 */ /* 0x000fe4000e800000 */
[----:B------:R-:W-:Y:S02]  /*4bc0*/  USHF.R.U32.HI UR8, URZ, UR29, UR5 ;  /* 0x0000001dff087299 */ /* 0x000fe40008011605 */
[----:B------:R-:W-:Y:S01]  /*4bd0*/  UIMAD.WIDE.U32 UR10, UR6, UR16, URZ ;  /* 0x00000010060a72a5 */ /* 0x000fe2000f8e00ff */
[----:B------:R-:W-:Y:S02]  /*4be0*/  UMOV UR5, UR19 ;  /* 0x0000001300057c82 */ /* 0x000fe40008000000 */
[----:B------:R-:W-:Y:S03]  /*4bf0*/  @UP4 USHF.R.U32.HI UR4, URZ, UR17, UR5 ;  /* 0x00000011ff044299 */ /* 0x000fe60008011605 */
[----:B------:R-:W-:Y:S01]  /*4c00*/  UMOV UR5, UR21 ;  /* 0x0000001500057c82 */ /* 0x000fe20008000000 */
[----:B------:R-:W-:Y:S02]  /*4c10*/  UIMAD UR4, UR42, UR4, URZ ;  /* 0x000000042a0472a4 */ /* 0x000fe4000f8e02ff */
[----:B------:R-:W-:Y:S02]  /*4c20*/  @UP4 USHF.R.U32.HI UR7, URZ, UR17, UR5 ;  /* 0x00000011ff074299 */ /* 0x000fe40008011605 */
[----:B------:R-:W-:Y:S02]  /*4c30*/  USEL UR5, UR14, UR8, !UP6 ;  /* 0x000000080e057287 */ /* 0x000fe4000f000000 */
[----:B------:R-:W-:Y:S02]  /*4c40*/  UIMAD UR8, UR42, UR7, URZ ;  /* 0x000000072a0872a4 */ /* 0x000fe4000f8e02ff */
[----:B------:R-:W-:Y:S03]  /*4c50*/  UISETP.GE.AND UP0, UPT, UR6, UR4, UPT ;  /* 0x000000040600728c */ /* 0x000fe6000bf06270 */
[----:B------:R-:W-:Y:S01]  /*4c60*/  UMOV UR4, UR11 ;  /* 0x0000000b00047c82 */ /* 0x000fe20008000000 */
[----:B------:R-:W-:Y:S02]  /*4c70*/  UISETP.GE.OR UP0, UPT, UR5, UR8, UP0 ;  /* 0x000000080500728c */ /* 0x000fe40008706670 */
[----:B------:R-:W-:Y:S02]  /*4c80*/  USHF.R.U32.HI UR4, URZ, UR17, UR4 ;  /* 0x00000011ff047299 */ /* 0x000fe40008011604 */
[----:B------:R-:W-:Y:S02]  /*4c90*/  UIMAD.WIDE.U32 UR8, UR5, UR16, URZ ;  /* 0x00000010050872a5 */ /* 0x000fe4000f8e00ff */
[----:B------:R-:W-:Y:S04]  /*4ca0*/  USEL UR10, UR6, UR4, !UP4 ;  /* 0x00000004060a7287 */ /* 0x000fe8000e000000 */
[----:B------:R-:W-:Y:S01]  /*4cb0*/  UIADD3 UR11, UPT, UPT, -UR10, URZ, URZ ;  /* 0x000000ff0a0b7290 */ /* 0x000fe2000fffe1ff */
[----:B------:R-:W-:Y:S02]  /*4cc0*/  @!UP0 UMOV UR4, UR9 ;  /* 0x0000000900048c82 */ /* 0x000fe40008000000 */
[----:B------:R-:W-:Y:S02]  /*4cd0*/  @!UP0 USHF.R.U32.HI UR4, URZ, UR17, UR4 ;  /* 0x00000011ff048299 */ /* 0x000fe40008011604 */
[----:B------:R-:W-:Y:S02]  /*4ce0*/  UIMAD UR8, UR42, UR11, UR6 ;  /* 0x0000000b2a0872a4 */ /* 0x000fe4000f8e0206 */
[----:B------:R-:W-:Y:S04]  /*4cf0*/  @!UP0 USEL UR4, UR5, UR4, !UP4 ;  /* 0x0000000405048287 */ /* 0x000fe8000e000000 */
[----:B------:R-:W-:Y:S02]  /*4d00*/  @!UP0 UIMAD UR8, UR7, UR8, UR4 ;  /* 0x00000008070882a4 */ /* 0x000fe4000f8e0204 */
[----:B------:R-:W-:Y:S02]  /*4d10*/  @!UP0 UIADD3 UR9, UPT, UPT, UR10, -UR4, URZ ;  /* 0x800000040a098290 */ /* 0x000fe4000fffe0ff */
[----:B------:R-:W-:Y:S02]  /*4d20*/  UIADD3 UR4, UPT, UPT, -UR5, URZ, URZ ;  /* 0x000000ff05047290 */ /* 0x000fe4000fffe1ff */
[----:B------:R-:W-:Y:S02]  /*4d30*/  UIADD3 UR7, UPT, UPT, -UR6, URZ, URZ ;  /* 0x000000ff06077290 */ /* 0x000fe4000fffe1ff */
[----:B------:R-:W-:Y:S02]  /*4d40*/  @!UP0 UIMAD UR6, UR9, UR42, UR5 ;  /* 0x0000002a090682a4 */ /* 0x000fe4000f8e0205 */
[----:B------:R-:W-:Y:S02]  /*4d50*/  UIMAD UR14, UR15, UR4, UR14 ;  /* 0x000000040f0e72a4 */ /* 0x000fe4000f8e020e */
[----:B------:R-:W-:Y:S01]  /*4d60*/  UIMAD UR13, UR30, UR7, UR13 ;  /* 0x000000071e0d72a4 */ /* 0x000fe2000f8e020d */
[----:B------:R-:W-:Y:S02]  /*4d70*/  @!UP0 UMOV UR5, UR8 ;  /* 0x0000000800058c82 */ /* 0x000fe40008000000 */
[----:B------:R-:W-:Y:S02]  /*4d80*/  UIMAD UR14, UR5, UR15, UR14 ;  /* 0x0000000f050e72a4 */ /* 0x000fe4000f8e020e */
[----:B------:R-:W-:Y:S11]  /*4d90*/  UIMAD UR13, UR6, UR30, UR13 ;  /* 0x0000001e060d72a4 */ /* 0x000ff6000f8e020d */
[----:B------:R-:W-:Y:S01]  /*4da0*/  @!UPT UIADD3 URZ, UPT, UPT, URZ, URZ, URZ ;  /* 0x000000fffffff290 */ /* 0x000fe2000fffe0ff */
.L_x_82:
[----:B------:R-:W2:Y:S01]  /*4db0*/  @!UP2 LDCU.128 UR20, c[0x0][0xb10] ;  /* 0x00016200ff14a7ac */ /* 0x000ea20008000c00 */
[C---:B------:R-:W-:Y:S02]  /*4dc0*/  ISETP.NE.U32.AND P1, PT, R4.reuse, RZ, PT ;  /* 0x000000ff0400720c */ /* 0x040fe40003f25070 */
[----:B------:R-:W-:Y:S02]  /*4dd0*/  ISETP.NE.U32.AND P0, PT, R4, RZ, PT ;  /* 0x000000ff0400720c */ /* 0x000fe40003f05070 */
[C---:B------:R-:W-:Y:S02]  /*4de0*/  ISETP.NE.AND.EX P1, PT, R5.reuse, RZ, PT, P1 ;  /* 0x000000ff0500720c */ /* 0x040fe40003f25310 */
[----:B------:R-:W-:Y:S01]  /*4df0*/  ISETP.NE.AND.EX P0, PT, R5, RZ, PT, P0 ;  /* 0x000000ff0500720c */ /* 0x000fe20003f05300 */
[----:B------:R-:W3:Y:S01]  /*4e00*/  @!UP2 LDCU UR5, c[0x0][0xb0c] ;  /* 0x00016180ff05a7ac */ /* 0x000ee20008000800 */
[----:B------:R-:W-:Y:S02]  /*4e10*/  USHF.L.U32 UR11, UR25, 0x6, URZ ;  /* 0x00000006190b7899 */ /* 0x000fe400080006ff */
[----:B------:R-:W-:Y:S02]  /*4e20*/  USHF.L.U32 UR10, UR26, 0x6, URZ ;  /* 0x000000061a0a7899 */ /* 0x000fe400080006ff */
[----:B--2---:R-:W-:Y:S07]  /*4e30*/  UIMAD.WIDE.U32 UR6, UR14, UR20, URZ ;  /* 0x000000140e0672a5 */ /* 0x004fee000f8e00ff */
[----:B------:R-:W-:Y:S01]  /*4e40*/  @!UP2 UMOV UR4, UR7 ;  /* 0x000000070004ac82 */ /* 0x000fe20008000000 */
[----:B---3--:R-:W-:Y:S02]  /*4e50*/  @!UP2 UISETP.NE.AND UP0, UPT, UR5, 0x1, UPT ;  /* 0x000000010500a88c */ /* 0x008fe4000bf05270 */
[----:B------:R-:W-:Y:S02]  /*4e60*/  @!UP2 USHF.R.U32.HI UR4, URZ, UR21, UR4 ;  /* 0x00000015ff04a299 */ /* 0x000fe40008011604 */
[----:B------:R-:W-:Y:S02]  /*4e70*/  UIMAD.WIDE.U32 UR6, UR13, UR23, URZ ;  /* 0x000000170d0672a5 */ /* 0x000fe4000f8e00ff */
[----:B------:R-:W-:Y:S02]  /*4e80*/  @!UP2 USEL UR8, UR14, UR4, !UP0 ;  /* 0x000000040e08a287 */ /* 0x000fe4000c000000 */
[----:B------:R-:W-:Y:S03]  /*4e90*/  @!UP2 UISETP.NE.AND UP0, UPT, UR22, 0x1, UPT ;  /* 0x000000011600a88c */ /* 0x000fe6000bf05270 */
[----:B------:R-:W-:Y:S02]  /*4ea0*/  @!UP2 UMOV UR6, UR7 ;  /* 0x000000070006ac82 */ /* 0x000fe40008000000 */
[----:B------:R-:W2:Y:S02]  /*4eb0*/  @!UP2 LDCU UR4, c[0x0][0xb20] ;  /* 0x00016400ff04a7ac */ /* 0x000ea40008000800 */
[----:B--2---:R-:W-:Y:S04]  /*4ec0*/  @!UP2 USHF.R.U32.HI UR6, URZ, UR4, UR6 ;  /* 0x00000004ff06a299 */ /* 0x004fe80008011606 */
[----:B------:R-:W-:Y:S04]  /*4ed0*/  @!UP2 USEL UR6, UR13, UR6, !UP0 ;  /* 0x000000060d06a287 */ /* 0x000fe8000c000000 */
[----:B------:R-:W-:Y:S02]  /*4ee0*/  @!UP2 UIADD3 UR4, UPT, UPT, -UR8, UR6, URZ ;  /* 0x000000060804a290 */ /* 0x000fe4000fffe1ff */
[----:B------:R-:W-:Y:S02]  /*4ef0*/  @!UP2 UIADD3 UR6, UPT, UPT, UR8, -UR6, URZ ;  /* 0x800000060806a290 */ /* 0x000fe4000fffe0ff */
[----:B------:R-:W-:Y:S02]  /*4f00*/  @!UP2 UIMAD UR14, UR4, UR5, UR14 ;  /* 0x00000005040ea2a4 */ /* 0x000fe4000f8e020e */
[----:B------:R-:W-:Y:S01]  /*4f10*/  @!UP2 UIMAD UR13, UR6, UR22, UR13 ;  /* 0x00000016060da2a4 */ /* 0x000fe2000f8e020d */
[----:B------:R-:W-:Y:S11]  /*4f20*/  BRA.U UP3, `(.L_x_83) ;  /* 0x0000000103107547 */ /* 0x000ff6000b800000 */
[----:B------:R-:W-:Y:S04]  /*4f30*/  MOV R6, UR37 ;  /* 0x0000002500067c02 */ /* 0x000fe80008000f00 */
[----:B------:R-:W-:Y:S04]  /*4f40*/  SHF.L.U32 R6, R6, 0x1f, RZ ;  /* 0x0000001f06067819 */ /* 0x000fe800000006ff */
[----:B------:R-:W2:Y:S02]  /*4f50*/  SYNCS.PHASECHK.TRANS64.TRYWAIT P2, [UR24+0x98], R6 ;  /* 0x00009806ff0075a7 */ /* 0x000ea40008041118 */
[----:B--2---:R-:W-:Y:S05]  /*4f60*/  @!P2 BRA `(.L_x_84) ;  /* 0x000000340078a947 */ /* 0x004fea0003800000 */
.L_x_83:
[----:B------:R-:W-:Y:S05]  /*4f70*/  @!P1 BRA `(.L_x_85) ;  /* 0x0000000000309947 */ /* 0x000fea0003800000 */
[----:B----4-:R-:W-:Y:S01]  /*4f80*/  ISETP.NE.U32.AND P1, PT, R2, RZ, PT ;  /* 0x000000ff0200720c */ /* 0x010fe20003f25070 */
[----:B------:R-:W2:Y:S01]  /*4f90*/  LDCU.64 UR4, c[0x0][0x358] ;  /* 0x00006b00ff0477ac */ /* 0x000ea20008000a00 */
[----:B------:R-:W-:Y:S02]  /*4fa0*/  IMAD.MOV.U32 R49, RZ, RZ, 0x1 ;  /* 0x00000001ff317424 */ /* 0x000fe400078e00ff */
[----:B------:R-:W-:Y:S11]  /*4fb0*/  ISETP.NE.AND.EX P1, PT, R3, RZ, PT, P1 ;  /* 0x000000ff0300720c */ /* 0x000ff60003f25310 */
[----:B------:R-:W-:Y:S02]  /*4fc0*/  @!UPT UIADD3 URZ, UPT, UPT, URZ, URZ, URZ ;  /* 0x000000fffffff290 */ /* 0x000fe4000fffe0ff */
[----:B------:R-:W3:Y:S01]  /*4fd0*/  @P1 LDC.64 R8, c[0x0][0x888] ;  /* 0x00022200ff081b82 */ /* 0x000ee20000000a00 */
[----:B-1----:R-:W-:Y:S04]  /*4fe0*/  @P1 IMAD R0, R4, UR36, RZ ;  /* 0x0000002404001c24 */ /* 0x002fe8000f8e02ff */
[----:B---3--:R-:W-:Y:S04]  /*4ff0*/  @P1 IMAD.WIDE R8, R0, 0x4, R8 ;  /* 0x0000000400081825 */ /* 0x008fe800078e0208 */
[----:B------:R-:W-:Y:S01]  /*5000*/  HFMA2 R0, -RZ, RZ, 0, 5.9604644775390625e-08 ;  /* 0x00000001ff007431 */ /* 0x000fe200000001ff */
[----:B--2--5:R2:W5:Y:S04]  /*5010*/  @P1 LDG.E R26, desc[UR4][R8.64] ;  /* 0x00000004081a1981 */ /* 0x024568000c1e1900 */
[----:B------:R-:W-:Y:S01]  /*5020*/  @!P1 PRMT R49, R0, 0x7610, R49 ;  /* 0x0000761000319816 */ /* 0x000fe20000000031 */
[----:B--2---:R-:W3:Y:S06]  /*5030*/  @!P1 LDC R26, c[0x0][0x880] ;  /* 0x00022000ff1a9b82 */ /* 0x004eec0000000800 */
.L_x_85:
[----:B---3-5:R-:W-:Y:S01]  /*5040*/  @!P0 FSETP.EQ.AND P1, PT, R26, RZ, PT ;  /* 0x000000ff1a00820b */ /* 0x028fe20003f22000 */
[----:B------:R-:W-:Y:S01]  /*5050*/  @!UPT UIADD3 URZ, UPT, UPT, URZ, URZ, URZ ;  /* 0x000000fffffff290 */ /* 0x000fe2000fffe0ff */
[----:B------:R-:W-:Y:S11]  /*5060*/  @!P0 BRA `(.L_x_86) ;  /* 0x0000000000188947 */ /* 0x000ff60003800000 */
[----:B------:R-:W-:Y:S02]  /*5070*/  LOP3.LUT P0, RZ, R49, 0xff, RZ, 0xc0, !PT ;  /* 0x000000ff31ff7812 */ /* 0x000fe4000780c0ff */
[----:B----4-:R-:W-:Y:S04]  /*5080*/  ISETP.NE.U32.AND P1, PT, R2, RZ, PT ;  /* 0x000000ff0200720c */ /* 0x010fe80003f25070 */
[----:B------:R-:W-:Y:S04]  /*5090*/  ISETP.NE.AND.EX P1, PT, R3, RZ, PT, P1 ;  /* 0x000000ff0300720c */ /* 0x000fe80003f25310 */
[----:B------:R-:W-:Y:S03]  /*50a0*/  PLOP3.LUT P1, PT, P1, PT, PT, 0x8, 0x80 ;  /* 0x000000000080781c */ /* 0x000fe60000f2e170 */
[----:B------:R-:W-:Y:S11]  /*50b0*/  @P0 FSETP.EQ.AND P1, PT, R26, RZ, PT ;  /* 0x000000ff1a00020b */ /* 0x000ff60003f22000 */
[----:B------:R-:W-:Y:S02]  /*50c0*/  @!UPT UIADD3 URZ, UPT, UPT, URZ, URZ, URZ ;  /* 0x000000fffffff290 */ /* 0x000fe4000fffe0ff */
.L_x_86:
[----:B------:R-:W-:Y:S01]  /*50d0*/  ULEA UR4, UR12, UR24, 0x3 ;  /* 0x000000180c047291 */ /* 0x000fe2000f8e18ff */
[----:B------:R-:W-:Y:S02]  /*50e0*/  SHF.L.U32 R9, R15, 0x1f, RZ ;  /* 0x0000001f0f097819 */ /* 0x000fe400000006ff */
[----:B------:R-:W-:Y:S04]  /*50f0*/  ELECT P0, URZ, PT ;  /* 0x0000000000ff782f */ /* 0x000fe80003800000 */
[----:B------:R-:W-:Y:S02]  /*5100*/  PLOP3.LUT P1, PT, P1, P0, PT, 0xf2, 0x2f ;  /* 0x00000000002f781c */ /* 0x000fe40000f21e72 */
[----:B------:R-:W2:Y:S11]  /*5110*/  SYNCS.PHASECHK.TRANS64.TRYWAIT P2, [UR4+0x78], R9 ;  /* 0x00007809ff0075a7 */ /* 0x000eb60008041104 */
[----:B------:R-:W-:Y:S05]  /*5120*/  @!P1 IADD3 R8, P0, PT, R16, 0x580, RZ ;  /* 0x0000058010089810 */ /* 0x000fea0007f1e0ff */
[----:B-1----:R-:W-:Y:S01]  /*5130*/  @!P1 IMAD.X R6, RZ, RZ, R17, P0 ;  /* 0x000000ffff069224 */ /* 0x002fe200000e0611 */
[----:B--2---:R-:W-:Y:S07]  /*5140*/  @!P2 BRA `(.L_x_87) ;  /* 0x000000340018a947 */ /* 0x004fee0003800000 */
.L_x_162:
[----:B------:R-:W-:Y:S01]  /*5150*/  @!P1 R2UR UR7, R6 ;  /* 0x00000000060792ca */ /* 0x000fe200000e0000 */
[----:B------:R-:W-:Y:S01]  /*5160*/  UIADD3 UR5, UPT, UPT, UR12, 0x1, URZ ;  /* 0x000000010c057890 */ /* 0x000fe2000fffe0ff */
[----:B------:R-:W-:Y:S01]  /*5170*/  @!P1 R2UR UR6, R8 ;  /* 0x00000000080692ca */ /* 0x000fe200000e0000 */
[----:B------:R-:W-:Y:S01]  /*5180*/  UIADD3 UR9, UPT, UPT, UR4, 0x60, URZ ;  /* 0x0000006004097890 */ /* 0x000fe2000fffe0ff */
[----:B------:R-:W-:Y:S01]  /*5190*/  @!P1 IMAD.MOV.U32 R6, RZ, RZ, 0x1000 ;  /* 0x00001000ff069424 */ /* 0x000fe200078e00ff */
[----:B------:R-:W-:Y:S01]  /*51a0*/  UISETP.NE.AND UP0, UPT, UR5, 0x3, UPT ;  /* 0x000000030500788c */ /* 0x000fe2000bf05270 */
[----:B------:R-:W-:Y:S01]  /*51b0*/  VIADD R14, R14, 0x1 ;  /* 0x000000010e0e7836 */ /* 0x000fe20000000000 */
[----:B------:R-:W-:Y:S01]  /*51c0*/  UMOV UR22, 0x0 ;  /* 0x0000000000167882 */ /* 0x000fe20000000000 */
[----:B------:R-:W-:Y:S01]  /*51d0*/  UMOV UR23, 0x10000000 ;  /* 0x1000000000177882 */ /* 0x000fe20000000000 */
[----:B------:R-:W-:Y:S04]  /*51e0*/  UPRMT UR20, UR54, 0x654, UR9 ;  /* 0x0000065436147896 */ /* 0x000fe80008000009 */
[----:B-1----:R-:W-:Y:S01]  /*51f0*/  IMAD.U32 R9, RZ, RZ, UR7 ;  /* 0x00000007ff097e24 */ /* 0x002fe2000f8e00ff */
[----:B------:R-:W-:Y:S01]  /*5200*/  USEL UR7, URZ, 0x1, UP0 ;  /* 0x00000001ff077887 */ /* 0x000fe20008000000 */
[----:B------:R-:W-:Y:S01]  /*5210*/  IMAD.U32 R8, RZ, RZ, UR6 ;  /* 0x00000006ff087e24 */ /* 0x000fe2000f8e00ff */
[----:B------:R-:W-:Y:S02]  /*5220*/  USEL UR6, UR5, URZ, UP0 ;  /* 0x000000ff05067287 */ /* 0x000fe40008000000 */
[----:B------:R-:W-:Y:S01]  /*5230*/  VOTEU.ALL UP0, P1 ;  /* 0x0000000000ff7886 */ /* 0x000fe20000800000 */
[----:B------:R-:W-:Y:S02]  /*5240*/  @!P1 R2UR UR19, R9 ;  /* 0x00000000091392ca */ /* 0x000fe400000e0000 */
[----:B------:R-:W-:Y:S02]  /*5250*/  @!P1 R2UR UR18, R8 ;  /* 0x00000000081292ca */ /* 0x000fe400000e0000 */
[----:B------:R-:W-:Y:S01]  /*5260*/  @!UP0 ULEA UR5, UR12, UR24, 0xc ;  /* 0x000000180c058291 */ /* 0x000fe2000f8e60ff */
[----:B------:R-:W-:Y:S02]  /*5270*/  LOP3.LUT R15, R15, UR7, RZ, 0x3c, !PT ;  /* 0x000000070f0f7c12 */ /* 0x000fe4000f8e3cff */
[----:B------:R-:W-:Y:S01]  /*5280*/  UMOV UR12, UR36 ;  /* 0x00000024000c7c82 */ /* 0x000fe20008000000 */
[----:B------:R-:W-:Y:S01]  /*5290*/  @!UP0 UIADD3 UR8, UPT, UPT, UR5, 0x200, URZ ;  /* 0x0000020005088890 */ /* 0x000fe2000fffe0ff */
[----:B------:R-:W-:Y:S01]  /*52a0*/  SHF.L.U32 R0, R15, 0x1f, RZ ;  /* 0x0000001f0f007819 */ /* 0x000fe200000006ff */
[----:B------:R-:W-:Y:S01]  /*52b0*/  VOTEU.ALL UP0, P1 ;  /* 0x0000000000ff7886 */ /* 0x000fe20000800000 */
[----:B------:R-:W-:Y:S06]  /*52c0*/  ULEA UR5, UR6, UR24, 0x3 ;  /* 0x0000001806057291 */ /* 0x000fec000f8e18ff */
[----:B------:R1:W-:Y:S01]  /*52d0*/  @!UP0 UTMALDG.3D [UR8], [UR18], desc[UR22] ;  /* 0x00001608120085b4 */ /* 0x0003e20008011000 */
[----:B------:R1:W-:Y:S01]  /*52e0*/  @!P1 SYNCS.ARRIVE.TRANS64.RED.A0TR RZ, [UR4+0x60], R6 ;  /* 0x00006006ffff99a7 */ /* 0x0003e20008300404 */
[----:B------:R-:W-:Y:S01]  /*52f0*/  SYNCS.ARRIVE.TRANS64.RED.A1T0 RZ, [UR20], RZ ;  /* 0x000000ffffff79a7 */ /* 0x000fe20008100414 */
[----:B------:R-:W2:Y:S02]  /*5300*/  SYNCS.PHASECHK.TRANS64.TRYWAIT P0, [UR5+0x78], R0 ;  /* 0x00007800ff0075a7 */ /* 0x000ea40008001105 */
[----:B-12---:R-:W-:Y:S05]  /*5310*/  @!P0 BRA `(.L_x_88) ;  /* 0x0000003000bc8947 */ /* 0x006fea0003800000 */
.L_x_164:
[----:B------:R-:W-:Y:S01]  /*5320*/  UIADD3 UR9, UPT, UPT, UR5, 0x60, URZ ;  /* 0x0000006005097890 */ /* 0x000fe2000fffe0ff */
[----:B-1----:R-:W-:Y:S01]  /*5330*/  @!P1 IADD3 R6, P0, PT, R16, 0x580, RZ ;  /* 0x0000058010069810 */ /* 0x002fe20007f1e0ff */
[----:B------:R-:W-:Y:S01]  /*5340*/  UPLOP3.LUT UP3, UPT, UPT, UPT, UPT, 0x80, 0x8 ;  /* 0x000000000008789c */ /* 0x000fe20003f6f070 */
[----:B------:R-:W-:Y:S01]  /*5350*/  R2UR UR23, R51 ;  /* 0x00000000331772ca */ /* 0x000fe200000e0000 */
[----:B------:R-:W-:Y:S01]  /*5360*/  UMOV UR20, 0x0 ;  /* 0x0000000000147882 */ /* 0x000fe20000000000 */
[----:B------:R-:W-:Y:S01]  /*5370*/  @!P1 R2UR UR7, R6 ;  /* 0x00000000060792ca */ /* 0x000fe200000e0000 */
[----:B------:R-:W-:Y:S01]  /*5380*/  @!P1 IMAD.X R0, RZ, RZ, R17, P0 ;  /* 0x000000ffff009224 */ /* 0x000fe200000e0611 */
[----:B------:R-:W-:Y:S01]  /*5390*/  UMOV UR21, 0x10000000 ;  /* 0x1000000000157882 */ /* 0x000fe20000000000 */
[----:B------:R-:W-:Y:S01]  /*53a0*/  UMOV UR12, UR36 ;  /* 0x00000024000c7c82 */ /* 0x000fe20008000000 */
[----:B------:R-:W-:Y:S01]  /*53b0*/  VOTEU.ALL UP0, P1 ;  /* 0x0000000000ff7886 */ /* 0x000fe20000800000 */
[----:B------:R-:W-:Y:S01]  /*53c0*/  R2UR UR22, R52 ;  /* 0x00000000341672ca */ /* 0x000fe200000e0000 */
[----:B------:R-:W-:Y:S01]  /*53d0*/  UMOV UR36, UR27 ;  /* 0x0000001b00247c82 */ /* 0x000fe20008000000 */
[----:B------:R-:W-:Y:S02]  /*53e0*/  @!P1 R2UR UR4, R0 ;  /* 0x00000000000492ca */ /* 0x000fe400000e0000 */
[----:B------:R-:W-:Y:S01]  /*53f0*/  @!UP0 UIADD3 UR10, UPT, UPT, UR10, 0x20, URZ ;  /* 0x000000200a0a8890 */ /* 0x000fe2000fffe0ff */
[C---:B------:R-:W-:Y:S01]  /*5400*/  ISETP.NE.AND P0, PT, R14.reuse, 0x2, PT ;  /* 0x000000020e00780c */ /* 0x040fe20003f05270 */
[----:B------:R-:W-:Y:S02]  /*5410*/  UIADD3 UR26, UPT, UPT, UR13, UR23, URZ ;  /* 0x000000170d1a7290 */ /* 0x000fe4000fffe0ff */
[----:B------:R-:W-:Y:S01]  /*5420*/  IMAD.U32 R8, RZ, RZ, UR7 ;  /* 0x00000007ff087e24 */ /* 0x000fe2000f8e00ff */
[----:B------:R-:W-:Y:S02]  /*5430*/  SEL R0, RZ, 0x1, P0 ;  /* 0x00000001ff007807 */ /* 0x000fe40000000000 */
[----:B------:R-:W-:Y:S02]  /*5440*/  SEL R14, R14, RZ, P0 ;  /* 0x000000ff0e0e7207 */ /* 0x000fe40000000000 */
[----:B------:R-:W-:Y:S01]  /*5450*/  @!P1 R2UR UR18, R8 ;  /* 0x00000000081292ca */ /* 0x000fe200000e0000 */
[----:B------:R-:W-:Y:S01]  /*5460*/  UIADD3 UR25, UPT, UPT, UR14, UR22, URZ ;  /* 0x000000160e197290 */ /* 0x000fe2000fffe0ff */
[----:B------:R-:W-:Y:S01]  /*5470*/  IMAD.U32 R9, RZ, RZ, UR4 ;  /* 0x00000004ff097e24 */ /* 0x000fe2000f8e00ff */
[----:B------:R-:W-:Y:S01]  /*5480*/  @!UP0 ULEA UR4, UR6, UR24, 0xc ;  /* 0x0000001806048291 */ /* 0x000fe2000f8e60ff */
[----:B------:R-:W-:Y:S03]  /*5490*/  LOP3.LUT R13, R13, R0, RZ, 0x3c, !PT ;  /* 0x000000000d0d7212 */ /* 0x000fe600078e3cff */
[----:B------:R-:W-:Y:S01]  /*54a0*/  @!P1 R2UR UR19, R9 ;  /* 0x00000000091392ca */ /* 0x000fe200000e0000 */
[----:B------:R-:W-:Y:S01]  /*54b0*/  @!UP0 UIADD3 UR8, UPT, UPT, UR4, 0x200, URZ ;  /* 0x0000020004088890 */ /* 0x000fe2000fffe0ff */
[----:B------:R-:W-:Y:S01]  /*54c0*/  VOTEU.ALL UP0, P1 ;  /* 0x0000000000ff7886 */ /* 0x000fe20000800000 */
[----:B------:R-:W-:Y:S10]  /*54d0*/  UPRMT UR4, UR54, 0x654, UR9 ;  /* 0x0000065436047896 */ /* 0x000ff40008000009 */
[----:B------:R1:W-:Y:S01]  /*54e0*/  @!UP0 UTMALDG.3D [UR8], [UR18], desc[UR20] ;  /* 0x00001408120085b4 */ /* 0x0003e20008011000 */
[----:B------:R3:W-:Y:S01]  /*54f0*/  @!P1 SYNCS.ARRIVE.TRANS64.RED.A0TR RZ, [UR5+0x60], R7 ;  /* 0x00006007ffff99a7 */ /* 0x0007e20008300405 */
[----:B------:R-:W-:Y:S01]  /*5500*/  SYNCS.ARRIVE.TRANS64.RED.A1T0 RZ, [UR4], RZ ;  /* 0x000000ffffff79a7 */ /* 0x000fe20008100404 */
[----:B------:R-:W-:Y:S04]  /*5510*/  UIADD3 UR4, UPT, UPT, UR6, 0x1, URZ ;  /* 0x0000000106047890 */ /* 0x000fe8000fffe0ff */
[----:B------:R-:W-:Y:S04]  /*5520*/  UISETP.NE.AND UP0, UPT, UR4, 0x3, UPT ;  /* 0x000000030400788c */ /* 0x000fe8000bf05270 */
[----:B------:R-:W-:Y:S06]  /*5530*/  USEL UR5, URZ, 0x1, UP0 ;  /* 0x00000001ff057887 */ /* 0x000fec0008000000 */
[----:B------:R-:W-:Y:S01]  /*5540*/  LOP3.LUT R15, R15, UR5, RZ, 0x3c, !PT ;  /* 0x000000050f0f7c12 */ /* 0x000fe2000f8e3cff */
[----:B-1----:R-:W-:Y:S01]  /*5550*/  USEL UR12, UR4, URZ, UP0 ;  /* 0x000000ff040c7287 */ /* 0x002fe20008000000 */
[----:B------:R-:W-:Y:S11]  /*5560*/  BRA.U UP1, `(.L_x_89) ;  /* 0xfffffff101f07547 */ /* 0x000ff6000b83ffff */
[----:B------:R-:W-:Y:S01]  /*5570*/  UIADD3 UR24, UPT, UPT, UR24, 0x78, URZ ;  /* 0x0000007818187890 */ /* 0x000fe2000fffe0ff */
[----:B----4-:R-:W-:-:S03]  /*5580*/  SHF.L.U32 R2, R15, 0x1f, RZ ;  /* 0x0000001f0f027819 */ /* 0x010fc600000006ff */
[----:B------:R-:W-:-:S09]  /*5590*/  ULEA UR4, UR12, UR24, 0x3 ;  /* 0x000000180c047291 */ /* 0x000fd2000f8e18ff */
[----:B------:R-:W1:Y:S02]  /*55a0*/  SYNCS.PHASECHK.TRANS64.TRYWAIT P0, [UR4], R2 ;  /* 0x00000002ff0075a7 */ /* 0x000e640008001104 */
[----:B-1----:R-:W-:Y:S05]  /*55b0*/  @!P0 BRA `(.L_x_90) ;  /* 0x00000030002c8947 */ /* 0x002fea0003800000 */
.L_x_166:
        /* <DEDUP_REMOVED lines=9> */
.L_x_168:
[----:B------:R-:W-:-:S04]  /*5650*/  UIADD3 UR4, UPT, UPT, UR4, 0x1, URZ ;  /* 0x0000000104047890 */ /* 0x000fc8000fffe0ff */
[----:B------:R-:W-:-:S04]  /*5660*/  UISETP.NE.AND UP0, UPT, UR4, 0x3, UPT ;  /* 0x000000030400788c */ /* 0x000fc8000bf05270 */
[----:B------:R-:W-:Y:S02]  /*5670*/  USEL UR5, URZ, 0x1, UP0 ;  /* 0x00000001ff057887 */ /* 0x000fe40008000000 */
[----:B------:R-:W-:-:S04]  /*5680*/  USEL UR4, UR4, URZ, UP0 ;  /* 0x000000ff04047287 */ /* 0x000fc80008000000 */
[----:B------:R-:W-:Y:S01]  /*5690*/  ULEA UR4, UR4, UR24, 0x3 ;  /* 0x0000001804047291 */ /* 0x000fe2000f8e18ff */
[----:B-1----:R-:W-:-:S04]  /*56a0*/  LOP3.LUT R2, R15, UR5, RZ, 0x3c, !PT ;  /* 0x000000050f027c12 */ /* 0x002fc8000f8e3cff */
[----:B------:R-:W-:Y:S01]  /*56b0*/  SHF.L.U32 R2, R2, 0x1f, RZ ;  /* 0x0000001f02027819 */ /* 0x000fe200000006ff */
[----:B------:R-:W-:-:S07]  /*56c0*/  IMAD.U32 R0, RZ, RZ, UR4 ;  /* 0x00000004ff007e24 */ /* 0x000fce000f8e00ff */
.L_x_92:
[----:B-1----:R1:W2:Y:S02]  /*56d0*/  SYNCS.PHASECHK.TRANS64.TRYWAIT P0, [R0+URZ], R2 ;  /* 0x00000002000075a7 */ /* 0x0022a400080011ff */
[----:B--2---:R-:W-:Y:S05]  /*56e0*/  @!P0 NANOSLEEP.SYNCS 0x989680 ;  /* 0x009896800000895d */ /* 0x004fea0003900000 */
[----:B------:R-:W2:Y:S02]  /*56f0*/  @!P0 SYNCS.PHASECHK.TRANS64 P0, [R0+URZ], R2 ;  /* 0x00000002000085a7 */ /* 0x000ea400080010ff */
[----:B--2---:R-:W-:Y:S05]  /*5700*/  @P0 EXIT ;  /* 0x000000000000094d */ /* 0x004fea0003800000 */
[----:B------:R-:W-:Y:S05]  /*5710*/  BRA `(.L_x_92) ;  /* 0xfffffffc00ec7947 */ /* 0x000fea000383ffff */
.L_x_80:
[----:B------:R-:W-:-:S06]  /*5720*/  UISETP.GE.AND UP0, UPT, UR22, 0x4, UPT ;  /* 0x000000041600788c */ /* 0x000fcc000bf06270 */
[----:B------:R-:W-:-:S13]  /*5730*/  PLOP3.LUT P0, PT, PT, PT, UP0, 0x80, 0x8 ;  /* 0x000000000008781c */ /* 0x000fda0003f0f008 */
[----:B------:R-:W-:Y:S05]  /*5740*/  @!P0 EXIT ;  /* 0x000000000000894d */ /* 0x000fea0003800000 */
[----:B------:R-:W-:Y:S01]  /*5750*/  BAR.SYNC.DEFER_BLOCKING 0x6, 0xa0 ;  /* 0x0182800000007b1d */ /* 0x000fe20000010000 */
[C---:B------:R-:W-:Y:S01]  /*5760*/  IMAD.SHL.U32 R5, R58.reuse, 0x20, RZ ;  /* 0x000000203a057824 */ /* 0x040fe200078e00ff */
[----:B------:R-:W-:Y:S01]  /*5770*/  SHF.R.U32.HI R6, RZ, 0x1, R58 ;  /* 0x00000001ff067819 */ /* 0x000fe2000001163a */
[C---:B------:R-:W-:Y:S01]  /*5780*/  IMAD.SHL.U32 R4, R58.reuse, 0x10, RZ ;  /* 0x000000103a047824 */ /* 0x040fe200078e00ff */
[C---:B------:R-:W-:Y:S01]  /*5790*/  LOP3.LUT P0, RZ, R58.reuse, 0x4, RZ, 0xc0, !PT ;  /* 0x000000043aff7812 */ /* 0x040fe2000780c0ff */
[C---:B------:R-:W-:Y:S01]  /*57a0*/  IMAD.U32 R23, R58.reuse, 0x10000, RZ ;  /* 0x000100003a177824 */ /* 0x040fe200078e00ff */
[----:B------:R-:W-:Y:S02]  /*57b0*/  UMOV UR44, 0x400 ;  /* 0x00000400002c7882 */ /* 0x000fe40000000000 */
[----:B------:R-:W1:Y:S01]  /*57c0*/  LDC.64 R44, c[0x0][0x888] ;  /* 0x00022200ff2c7b82 */ /* 0x000e620000000a00 */
[----:B------:R-:W-:Y:S01]  /*57d0*/  ULEA UR44, UR54, UR44, 0x18 ;  /* 0x0000002c362c7291 */ /* 0x000fe2000f8ec0ff */
[----:B------:R-:W-:Y:S01]  /*57e0*/  LOP3.LUT R7, R5, 0xc0, RZ, 0xc0, !PT ;  /* 0x000000c005077812 */ /* 0x000fe200078ec0ff */
[----:B------:R-:W-:Y:S01]  /*57f0*/  IMAD.SHL.U32 R48, R58, 0x4, RZ ;  /* 0x000000043a307824 */ /* 0x000fe200078e00ff */
[----:B------:R-:W-:Y:S01]  /*5800*/  LOP3.LUT R4, R4, 0x600, RZ, 0xc0, !PT ;  /* 0x0000060004047812 */ /* 0x000fe200078ec0ff */
[----:B------:R-:W-:Y:S01]  /*5810*/  UIADD3 UR4, UPT, UPT, UR44, 0x200, URZ ;  /* 0x000002002c047890 */ /* 0x000fe2000fffe0ff */
[----:B------:R-:W-:Y:S01]  /*5820*/  LOP3.LUT R6, R7, 0x8, R6, 0xf8, !PT ;  /* 0x0000000807067812 */ /* 0x000fe200078ef806 */
[----:B------:R-:W-:Y:S01]  /*5830*/  IMAD.MOV.U32 R57, RZ, RZ, 0x10 ;  /* 0x00000010ff397424 */ /* 0x000fe200078e00ff */
[----:B------:R-:W2:Y:S01]  /*5840*/  LDC.64 R46, c[0x0][0x890] ;  /* 0x00022400ff2e7b82 */ /* 0x000ea20000000a00 */
[--C-:B------:R-:W-:Y:S01]  /*5850*/  LOP3.LUT R4, R4, 0x20, R5.reuse, 0xf8, !PT ;  /* 0x0000002004047812 */ /* 0x100fe200078ef805 */
[----:B------:R-:W-:Y:S01]  /*5860*/  IMAD.MOV.U32 R22, RZ, RZ, RZ ;  /* 0x000000ffff167224 */ /* 0x000fe200078e00ff */
[----:B------:R-:W-:Y:S01]  /*5870*/  LOP3.LUT R23, R23, 0x600000, RZ, 0xc0, !PT ;  /* 0x0060000017177812 */ /* 0x000fe200078ec0ff */
[----:B------:R-:W-:Y:S01]  /*5880*/  IMAD.MOV.U32 R56, RZ, RZ, RZ ;  /* 0x000000ffff387224 */ /* 0x000fe200078e00ff */
[----:B------:R-:W-:Y:S01]  /*5890*/  LOP3.LUT R48, R6, 0x18, R48, 0x78, !PT ;  /* 0x0000001806307812 */ /* 0x000fe200078e7830 */
[----:B------:R-:W-:Y:S01]  /*58a0*/  IMAD.U32 R60, RZ, RZ, UR4 ;  /* 0x00000004ff3c7e24 */ /* 0x000fe2000f8e00ff */
[----:B------:R-:W-:Y:S01]  /*58b0*/  LOP3.LUT R4, R4, 0x100, R5, 0xf8, !PT ;  /* 0x0000010004047812 */ /* 0x000fe200078ef805 */
[----:B------:R-:W3:Y:S01]  /*58c0*/  LDC.64 R42, c[0x0][0x8b0] ;  /* 0x00022c00ff2a7b82 */ /* 0x000ee20000000a00 */
[----:B------:R-:W4:Y:S01]  /*58d0*/  LDS R0, [UR44+0x150] ;  /* 0x0001502cff007984 */ /* 0x000f220008000800 */
[----:B------:R-:W-:-:S02]  /*58e0*/  LOP3.LUT R58, R58, 0x60, RZ, 0xc0, !PT ;  /* 0x000000603a3a7812 */ /* 0x000fc400078ec0ff */
[----:B------:R-:W-:Y:S02]  /*58f0*/  CS2R R54, SRZ ;  /* 0x0000000000367805 */ /* 0x000fe4000001ff00 */
[----:B------:R-:W-:Y:S01]  /*5900*/  LOP3.LUT R48, R4, R48, RZ, 0xfc, !PT ;  /* 0x0000003004307212 */ /* 0x000fe200078efcff */
[----:B------:R-:W1:Y:S01]  /*5910*/  LDCU UR63, c[0x0][0x370] ;  /* 0x00006e00ff3f77ac */ /* 0x000e620008000800 */
[----:B------:R-:W-:Y:S01]  /*5920*/  SEL R57, R57, 0xfffffff0, !P0 ;  /* 0xfffffff039397807 */ /* 0x000fe20004000000 */
[----:B------:R-:W1:Y:S01]  /*5930*/  LDC.64 R40, c[0x0][0x8a8] ;  /* 0x00022a00ff287b82 */ /* 0x000e620000000a00 */
[----:B------:R-:W1:Y:S01]  /*5940*/  LDCU UR43, c[0x0][0xb0c] ;  /* 0x00016180ff2b77ac */ /* 0x000e620008000800 */
[----:B------:R-:W1:Y:S01]  /*5950*/  LDCU UR39, c[0x0][0xb30] ;  /* 0x00016600ff2777ac */ /* 0x000e620008000800 */
[----:B------:R-:W1:Y:S01]  /*5960*/  LDCU.64 UR60, c[0x0][0x888] ;  /* 0x00011100ff3c77ac */ /* 0x000e620008000a00 */
[----:B------:R-:W1:Y:S01]  /*5970*/  LDCU.64 UR40, c[0x0][0xb28] ;  /* 0x00016500ff2877ac */ /* 0x000e620008000a00 */
[----:B------:R-:W1:Y:S01]  /*5980*/  LDCU.128 UR56, c[0x0][0xb10] ;  /* 0x00016200ff3877ac */ /* 0x000e620008000c00 */
[----:B------:R-:W1:Y:S01]  /*5990*/  LDCU UR62, c[0x0][0x374] ;  /* 0x00006e80ff3e77ac */ /* 0x000e620008000800 */
[----:B------:R-:W-:Y:S01]  /*59a0*/  UMOV UR55, 0x1 ;  /* 0x0000000100377882 */ /* 0x000fe20000000000 */
[----:B------:R-:W-:Y:S01]  /*59b0*/  UMOV UR46, URZ ;  /* 0x000000ff002e7c82 */ /* 0x000fe20008000000 */
[----:B------:R-:W-:Y:S01]  /*59c0*/  UMOV UR53, URZ ;  /* 0x000000ff00357c82 */ /* 0x000fe20008000000 */
[----:B------:R-:W-:Y:S01]  /*59d0*/  UMOV UR52, URZ ;  /* 0x000000ff00347c82 */ /* 0x000fe20008000000 */
[----:B--2-4-:R-:W-:-:S07]  /*59e0*/  IMAD.IADD R23, R0, 0x1, R23 ;  /* 0x0000000100177824 */ /* 0x014fce00078e0217 */
.L_x_123:
[C---:B------:R-:W-:Y:S02]  /*59f0*/  LEA R0, R54.reuse, UR44, 0x3 ;  /* 0x0000002c36007c11 */ /* 0x040fe4000f8e18ff */
[----:B------:R-:W-:Y:S02]  /*5a00*/  SHF.L.U32 R2, R55, 0x1f, RZ ;  /* 0x0000001f37027819 */ /* 0x000fe400000006ff */
[----:B-1----:R-:W-:Y:S02]  /*5a10*/  LEA R4, R54, UR44, 0x4 ;  /* 0x0000002c36047c11 */ /* 0x002fe4000f8e20ff */
[----:B------:R-:W2:Y:S02]  /*5a20*/  SYNCS.PHASECHK.TRANS64.TRYWAIT P0, [R0+URZ+0xa0], R2 ;  /* 0x0000a002000075a7 */ /* 0x000ea400080011ff */
[----:B--2---:R-:W-:Y:S05]  /*5a30*/  @!P0 BRA `(.L_x_93) ;  /* 0x0000002c003c8947 */ /* 0x004fea0003800000 */
.L_x_169:
[----:B------:R-:W-:Y:S01]  /*5a40*/  R2UR UR7, R59 ;  /* 0x000000003b0772ca */ /* 0x000fe200000e0000 */
[----:B------:R-:W4:Y:S01]  /*5a50*/  LDS.128 R4, [R4+0x130] ;  /* 0x0001300004047984 */ /* 0x000f220000000c00 */
[----:B--2---:R-:W-:Y:S01]  /*5a60*/  VIADD R0, R0, 0xb0 ;  /* 0x000000b000007836 */ /* 0x004fe20000000000 */
[----:B------:R-:W-:Y:S04]  /*5a70*/  UISETP.GE.AND UP0, UPT, UR42, 0x1, UPT ;  /* 0x000000012a00788c */ /* 0x000fe8000bf06270 */
[----:B------:R-:W-:Y:S01]  /*5a80*/  PRMT R0, RZ, 0x654, R0 ;  /* 0x00000654ff007816 */ /* 0x000fe20000000000 */
[----:B------:R-:W-:Y:S01]  /*5a90*/  @!PT LDS RZ, [RZ] ;  /* 0x00000000fffff984 */ /* 0x000fe20000000800 */
[----:B------:R-:W-:Y:S01]  /*5aa0*/  @!PT LDS RZ, [RZ] ;  /* 0x00000000fffff984 */ /* 0x000fe20000000800 */
[----:B------:R-:W-:Y:S01]  /*5ab0*/  @!PT LDS RZ, [RZ] ;  /* 0x00000000fffff984 */ /* 0x000fe20000000800 */
[----:B------:R-:W-:Y:S01]  /*5ac0*/  @!PT LDS RZ, [RZ] ;  /* 0x00000000fffff984 */ /* 0x000fe20000000800 */
[----:B------:R2:W-:Y:S06]  /*5ad0*/  MEMBAR.ALL.CTA ;  /* 0x0000000000007992 */ /* 0x0005ec0000008000 */
[----:B--2---:R-:W2:Y:S02]  /*5ae0*/  FENCE.VIEW.ASYNC.S ;  /* 0x00000000000073c6 */ /* 0x004ea40000000000 */
[----:B--2---:R2:W-:Y:S01]  /*5af0*/  SYNCS.ARRIVE.TRANS64.RED.A1T0 RZ, [R0+URZ], RZ ;  /* 0x000000ff00ff79a7 */ /* 0x0045e200081004ff */
[----:B----4-:R-:W-:Y:S11]  /*5b00*/  LOP3.LUT P0, RZ, R6, 0x1, RZ, 0xc0, !PT ;  /* 0x0000000106ff7812 */ /* 0x010ff6000780c0ff */
[----:B------:R-:W-:Y:S02]  /*5b10*/  @!UPT UIADD3 URZ, UPT, UPT, URZ, URZ, URZ ;  /* 0x000000fffffff290 */ /* 0x000fe4000fffe0ff */
[----:B------:R-:W-:Y:S01]  /*5b20*/  VOTEU.ANY UP1, P0 ;  /* 0x0000000000ff7886 */ /* 0x000fe20000020100 */
[----:B------:R-:W-:Y:S01]  /*5b30*/  PLOP3.LUT P0, PT, PT, PT, UP1, 0x80, 0x8 ;  /* 0x000000000008781c */ /* 0x000fe20003f0f018 */
[----:B------:R-:W-:Y:S06]  /*5b40*/  UP2UR UR4, UPR, URZ, 0x2 ;  /* 0x00000002ff047883 */ /* 0x000fec0008000000 */
[----:B------:R-:W-:Y:S06]  /*5b50*/  IMAD.U32 R61, RZ, RZ, UR4 ;  /* 0x00000004ff3d7e24 */ /* 0x000fec000f8e00ff */
[----:B------:R-:W-:Y:S02]  /*5b60*/  @P0 SHF.R.U32.HI R2, RZ, 0x10, R5 ;  /* 0x00000010ff020819 */ /* 0x000fe40000011605 */
[----:B------:R-:W-:Y:S02]  /*5b70*/  @P0 MOV R3, R4 ;  /* 0x0000000400030202 */ /* 0x000fe40000000f00 */
[----:B------:R-:W-:Y:S02]  /*5b80*/  @P0 R2UR UR4, R2 ;  /* 0x00000000020402ca */ /* 0x000fe400000e0000 */
[----:B------:R-:W-:Y:S02]  /*5b90*/  @P0 LOP3.LUT R4, R5, 0xffff, RZ, 0xc0, !PT ;  /* 0x0000ffff05040812 */ /* 0x000fe400078ec0ff */
[----:B------:R-:W-:Y:S02]  /*5ba0*/  @P0 R2UR UR6, R3 ;  /* 0x00000000030602ca */ /* 0x000fe400000e0000 */
[----:B------:R-:W-:Y:S07]  /*5bb0*/  @P0 R2UR UR5, R4 ;  /* 0x00000000040502ca */ /* 0x000fee00000e0000 */
[----:B------:R-:W-:Y:S02]  /*5bc0*/  @UP1 UMOV UR7, UR4 ;  /* 0x0000000400071c82 */ /* 0x000fe40008000000 */
[----:B------:R-:W-:Y:S02]  /*5bd0*/  IMAD.U32 R59, RZ, RZ, UR7 ;  /* 0x00000007ff3b7e24 */ /* 0x000fe4000f8e00ff */
[----:B------:R-:W-:Y:S02]  /*5be0*/  @UP1 UMOV UR38, UR6 ;  /* 0x0000000600261c82 */ /* 0x000fe40008000000 */
[----:B------:R-:W-:Y:S01]  /*5bf0*/  @UP1 UMOV UR37, UR5 ;  /* 0x0000000500251c82 */ /* 0x000fe20008000000 */
[----:B--2---:R-:W-:Y:S05]  /*5c00*/  BRA.U !UP0, `(.L_x_94) ;  /* 0x0000000108cc7547 */ /* 0x004fea000b800000 */
[----:B------:R-:W2:Y:S01]  /*5c10*/  LDCU UR12, c[0x0][0xb20] ;  /* 0x00016400ff0c77ac */ /* 0x000ea20008000800 */
[----:B-1----:R-:W-:Y:S02]  /*5c20*/  UIMAD.WIDE.U32 UR4, UR62, UR59, URZ ;  /* 0x0000003b3e0472a5 */ /* 0x002fe4000f8e00ff */
[----:B------:R-:W-:Y:S02]  /*5c30*/  UIMAD.WIDE.U32 UR6, UR63, UR56, URZ ;  /* 0x000000383f0672a5 */ /* 0x000fe4000f8e00ff */
[----:B------:R-:W-:Y:S02]  /*5c40*/  UISETP.NE.AND UP0, UPT, UR58, 0x1, UPT ;  /* 0x000000013a00788c */ /* 0x000fe4000bf05270 */
[----:B------:R-:W-:Y:S02]  /*5c50*/  UIMAD.WIDE.U32 UR8, UR37, UR59, URZ ;  /* 0x0000003b250872a5 */ /* 0x000fe4000f8e00ff */
[----:B------:R-:W-:Y:S02]  /*5c60*/  UIMAD.WIDE.U32 UR10, UR38, UR56, URZ ;  /* 0x00000038260a72a5 */ /* 0x000fe4000f8e00ff */
[----:B------:R-:W-:Y:S02]  /*5c70*/  UISETP.NE.AND UP1, UPT, UR43, 0x1, UPT ;  /* 0x000000012b00788c */ /* 0x000fe4000bf25270 */
[----:B------:R-:W-:Y:S01]  /*5c80*/  UISETP.NE.AND UP2, UPT, UR42, 0x1, UPT ;  /* 0x000000012a00788c */ /* 0x000fe2000bf45270 */
[----:B------:R-:W-:Y:S02]  /*5c90*/  UMOV UR4, UR5 ;  /* 0x0000000500047c82 */ /* 0x000fe40008000000 */
[----:B--2---:R-:W-:Y:S03]  /*5ca0*/  USHF.R.U32.HI UR5, URZ, UR12, UR4 ;  /* 0x0000000cff057299 */ /* 0x004fe60008011604 */
[----:B------:R-:W-:Y:S02]  /*5cb0*/  UMOV UR4, UR7 ;  /* 0x0000000700047c82 */ /* 0x000fe40008000000 */
[----:B------:R-:W-:Y:S02]  /*5cc0*/  USHF.R.U32.HI UR7, URZ, UR57, UR4 ;  /* 0x00000039ff077299 */ /* 0x000fe40008011604 */
[----:B------:R-:W-:Y:S02]  /*5cd0*/  USEL UR4, UR62, UR5, !UP0 ;  /* 0x000000053e047287 */ /* 0x000fe4000c000000 */
[----:B------:R-:W-:Y:S01]  /*5ce0*/  USEL UR7, UR63, UR7, !UP1 ;  /* 0x000000073f077287 */ /* 0x000fe2000c800000 */
[----:B------:R-:W-:Y:S01]  /*5cf0*/  UMOV UR5, UR9 ;  /* 0x0000000900057c82 */ /* 0x000fe20008000000 */
[----:B------:R-:W-:Y:S02]  /*5d00*/  UIMAD.WIDE.U32 UR8, UR4, UR40, URZ ;  /* 0x00000028040872a5 */ /* 0x000fe4000f8e00ff */
[----:B------:R-:W-:Y:S03]  /*5d10*/  USHF.R.U32.HI UR6, URZ, UR12, UR5 ;  /* 0x0000000cff067299 */ /* 0x000fe60008011605 */
[----:B------:R-:W-:Y:S01]  /*5d20*/  UMOV UR5, UR11 ;  /* 0x0000000b00057c82 */ /* 0x000fe20008000000 */
[----:B------:R-:W-:Y:S02]  /*5d30*/  UIMAD.WIDE.U32 UR10, UR7, UR40, URZ ;  /* 0x00000028070a72a5 */ /* 0x000fe4000f8e00ff */
[----:B------:R-:W-:Y:S02]  /*5d40*/  USHF.R.U32.HI UR12, URZ, UR57, UR5 ;  /* 0x00000039ff0c7299 */ /* 0x000fe40008011605 */
[----:B------:R-:W-:Y:S01]  /*5d50*/  USEL UR6, UR37, UR6, !UP0 ;  /* 0x0000000625067287 */ /* 0x000fe2000c000000 */
[----:B------:R-:W-:Y:S02]  /*5d60*/  UMOV UR5, UR9 ;  /* 0x0000000900057c82 */ /* 0x000fe40008000000 */
[----:B------:R-:W-:Y:S01]  /*5d70*/  UMOV UR10, UR11 ;  /* 0x0000000b000a7c82 */ /* 0x000fe20008000000 */
[----:B------:R-:W-:Y:S02]  /*5d80*/  @UP2 USHF.R.U32.HI UR4, URZ, UR41, UR5 ;  /* 0x00000029ff042299 */ /* 0x000fe40008011605 */
[----:B------:R-:W-:Y:S02]  /*5d90*/  @UP2 USHF.R.U32.HI UR7, URZ, UR41, UR10 ;  /* 0x00000029ff072299 */ /* 0x000fe4000801160a */
[----:B------:R-:W-:Y:S02]  /*5da0*/  UIMAD UR4, UR42, UR4, URZ ;  /* 0x000000042a0472a4 */ /* 0x000fe4000f8e02ff */
[----:B------:R-:W-:Y:S02]  /*5db0*/  UIMAD.WIDE.U32 UR10, UR6, UR40, URZ ;  /* 0x00000028060a72a5 */ /* 0x000fe4000f8e00ff */
[----:B------:R-:W-:Y:S02]  /*5dc0*/  USEL UR5, UR38, UR12, !UP1 ;  /* 0x0000000c26057287 */ /* 0x000fe4000c800000 */
[----:B------:R-:W-:Y:S02]  /*5dd0*/  UIMAD UR8, UR42, UR7, URZ ;  /* 0x000000072a0872a4 */ /* 0x000fe4000f8e02ff */
[----:B------:R-:W-:Y:S03]  /*5de0*/  UISETP.GE.AND UP0, UPT, UR6, UR4, UPT ;  /* 0x000000040600728c */ /* 0x000fe6000bf06270 */
[----:B------:R-:W-:Y:S01]  /*5df0*/  UMOV UR4, UR11 ;  /* 0x0000000b00047c82 */ /* 0x000fe20008000000 */
[----:B------:R-:W-:Y:S02]  /*5e00*/  UISETP.GE.OR UP0, UPT, UR5, UR8, UP0 ;  /* 0x000000080500728c */ /* 0x000fe40008706670 */
[----:B------:R-:W-:Y:S02]  /*5e10*/  USHF.R.U32.HI UR4, URZ, UR41, UR4 ;  /* 0x00000029ff047299 */ /* 0x000fe40008011604 */
[----:B------:R-:W-:Y:S02]  /*5e20*/  UIMAD.WIDE.U32 UR8, UR5, UR40, URZ ;  /* 0x00000028050872a5 */ /* 0x000fe4000f8e00ff */
[----:B------:R-:W-:Y:S02]  /*5e30*/  USEL UR11, UR6, UR4, !UP2 ;  /* 0x00000004060b7287 */ /* 0x000fe4000d000000 */
[----:B------:R-:W-:Y:S02]  /*5e40*/  UIADD3 UR8, UPT, UPT, -UR5, URZ, URZ ;  /* 0x000000ff05087290 */ /* 0x000fe4000fffe1ff */
[----:B------:R-:W-:Y:S01]  /*5e50*/  UIADD3 UR10, UPT, UPT, -UR11, URZ, URZ ;  /* 0x000000ff0b0a7290 */ /* 0x000fe2000fffe1ff */
[----:B------:R-:W-:Y:S01]  /*5e60*/  @!UP0 UMOV UR4, UR9 ;  /* 0x0000000900048c82 */ /* 0x000fe20008000000 */
[----:B------:R-:W-:Y:S02]  /*5e70*/  UIADD3 UR9, UPT, UPT, -UR6, URZ, URZ ;  /* 0x000000ff06097290 */ /* 0x000fe4000fffe1ff */
[----:B------:R-:W-:Y:S02]  /*5e80*/  @!UP0 USHF.R.U32.HI UR4, URZ, UR41, UR4 ;  /* 0x00000029ff048299 */ /* 0x000fe40008011604 */
[----:B------:R-:W-:Y:S02]  /*5e90*/  UIMAD UR10, UR42, UR10, UR6 ;  /* 0x0000000a2a0a72a4 */ /* 0x000fe4000f8e0206 */
[----:B------:R-:W-:Y:S04]  /*5ea0*/  @!UP0 USEL UR4, UR5, UR4, !UP2 ;  /* 0x0000000405048287 */ /* 0x000fe8000d000000 */
[----:B------:R-:W-:Y:S02]  /*5eb0*/  @!UP0 UIMAD UR10, UR7, UR10, UR4 ;  /* 0x0000000a070a82a4 */ /* 0x000fe4000f8e0204 */
[----:B------:R-:W-:Y:S02]  /*5ec0*/  @!UP0 UIADD3 UR11, UPT, UPT, UR11, -UR4, URZ ;  /* 0x800000040b0b8290 */ /* 0x000fe4000fffe0ff */
[----:B------:R-:W-:Y:S02]  /*5ed0*/  UIMAD UR7, UR43, UR8, UR38 ;  /* 0x000000082b0772a4 */ /* 0x000fe4000f8e0226 */
[----:B------:R-:W-:Y:S02]  /*5ee0*/  @!UP0 UIMAD UR6, UR11, UR42, UR5 ;  /* 0x0000002a0b0682a4 */ /* 0x000fe4000f8e0205 */
[----:B------:R-:W-:Y:S01]  /*5ef0*/  UIMAD UR4, UR58, UR9, UR37 ;  /* 0x000000093a0472a4 */ /* 0x000fe2000f8e0225 */
[----:B------:R-:W-:Y:S02]  /*5f00*/  @!UP0 UMOV UR5, UR10 ;  /* 0x0000000a00058c82 */ /* 0x000fe40008000000 */
[----:B------:R-:W-:Y:S02]  /*5f10*/  UIMAD UR38, UR5, UR43, UR7 ;  /* 0x0000002b052672a4 */ /* 0x000fe4000f8e0207 */
[----:B------:R-:W-:Y:S11]  /*5f20*/  UIMAD UR37, UR6, UR58, UR4 ;  /* 0x0000003a062572a4 */ /* 0x000ff6000f8e0204 */
[----:B------:R-:W-:Y:S01]  /*5f30*/  @!UPT UIADD3 URZ, UPT, UPT, URZ, URZ, URZ ;  /* 0x000000fffffff290 */ /* 0x000fe2000fffe0ff */
.L_x_94:
[----:B-1----:R-:W-:Y:S01]  /*5f40*/  UISETP.NE.AND UP0, UPT, UR39, 0x1, UPT ;  /* 0x000000012700788c */ /* 0x002fe2000bf05270 */
[----:B------:R-:W-:Y:S01]  /*5f50*/  R2UR UR11, R60 ;  /* 0x000000003c0b72ca */ /* 0x000fe200000e0000 */
[----:B------:R-:W-:Y:S01]  /*5f60*/  USHF.L.U32 UR50, UR25, 0x6, URZ ;  /* 0x0000000619327899 */ /* 0x000fe200080006ff */
[----:B------:R-:W-:Y:S01]  /*5f70*/  IADD3 R54, PT, PT, R54, 0x1, RZ ;  /* 0x0000000136367810 */ /* 0x000fe20007ffe0ff */
[----:B------:R-:W-:Y:S07]  /*5f80*/  USHF.L.U32 UR49, UR26, 0x6, URZ ;  /* 0x000000061a317899 */ /* 0x000fee00080006ff */
[----:B------:R-:W1:Y:S01]  /*5f90*/  @!UP0 LDCU.128 UR12, c[0x0][0xb10] ;  /* 0x00016200ff0c87ac */ /* 0x000e620008000c00 */
[----:B------:R-:W2:Y:S01]  /*5fa0*/  @!UP0 LDCU UR5, c[0x0][0xb0c] ;  /* 0x00016180ff0587ac */ /* 0x000ea20008000800 */
[----:B------:R-:W4:Y:S01]  /*5fb0*/  @!UP0 LDCU UR10, c[0x0][0xb20] ;  /* 0x00016400ff0a87ac */ /* 0x000f220008000800 */
[----:B-1----:R-:W-:Y:S02]  /*5fc0*/  UIMAD.WIDE.U32 UR8, UR38, UR12, URZ ;  /* 0x0000000c260872a5 */ /* 0x002fe4000f8e00ff */
[----:B------:R-:W-:Y:S02]  /*5fd0*/  UIMAD.WIDE.U32 UR6, UR37, UR15, URZ ;  /* 0x0000000f250672a5 */ /* 0x000fe4000f8e00ff */
[----:B------:R-:W-:Y:S03]  /*5fe0*/  @!UP0 UISETP.NE.AND UP1, UPT, UR14, 0x1, UPT ;  /* 0x000000010e00888c */ /* 0x000fe6000bf25270 */
[----:B------:R-:W-:Y:S01]  /*5ff0*/  @!UP0 UMOV UR4, UR9 ;  /* 0x0000000900048c82 */ /* 0x000fe20008000000 */
[----:B--2---:R-:W-:Y:S02]  /*6000*/  @!UP0 UISETP.NE.AND UP2, UPT, UR5, 0x1, UPT ;  /* 0x000000010500888c */ /* 0x004fe4000bf45270 */
[----:B------:R-:W-:Y:S01]  /*6010*/  @!UP0 USHF.R.U32.HI UR4, URZ, UR13, UR4 ;  /* 0x0000000dff048299 */ /* 0x000fe20008011604 */
[----:B------:R-:W-:Y:S02]  /*6020*/  @!UP0 UMOV UR6, UR7 ;  /* 0x0000000700068c82 */ /* 0x000fe40008000000 */
[----:B----4-:R-:W-:Y:S02]  /*6030*/  @!UP0 USHF.R.U32.HI UR6, URZ, UR10, UR6 ;  /* 0x0000000aff068299 */ /* 0x010fe40008011606 */
[----:B------:R-:W-:Y:S02]  /*6040*/  @!UP0 USEL UR7, UR38, UR4, !UP2 ;  /* 0x0000000426078287 */ /* 0x000fe4000d000000 */
[----:B------:R-:W-:Y:S04]  /*6050*/  @!UP0 USEL UR6, UR37, UR6, !UP1 ;  /* 0x0000000625068287 */ /* 0x000fe8000c800000 */
[----:B------:R-:W-:Y:S02]  /*6060*/  @!UP0 UIADD3 UR4, UPT, UPT, -UR7, UR6, URZ ;  /* 0x0000000607048290 */ /* 0x000fe4000fffe1ff */
[----:B------:R-:W-:Y:S02]  /*6070*/  @!UP0 UIADD3 UR6, UPT, UPT, UR7, -UR6, URZ ;  /* 0x8000000607068290 */ /* 0x000fe4000fffe0ff */
[----:B------:R-:W-:Y:S02]  /*6080*/  @!UP0 UIMAD UR38, UR4, UR5, UR38 ;  /* 0x00000005042682a4 */ /* 0x000fe4000f8e0226 */
[----:B------:R-:W-:Y:S02]  /*6090*/  @!UP0 UIMAD UR37, UR6, UR14, UR37 ;  /* 0x0000000e062582a4 */ /* 0x000fe4000f8e0225 */
[----:B------:R-:W-:Y:S09]  /*60a0*/  ULOP3.LUT UP0, URZ, UR11, 0x1b0, URZ, 0xc0, !UPT ;  /* 0x000001b00bff7892 */ /* 0x000ff2000f80c0ff */
[----:B------:R-:W-:Y:S05]  /*60b0*/  BRA.U !UP0, `(.L_x_95) ;  /* 0x00000001087c7547 */ /* 0x000fea000b800000 */
[----:B------:R-:W1:Y:S01]  /*60c0*/  LDCU.64 UR8, c[0x4][0x80] ;  /* 0x01001000ff0877ac */ /* 0x000e620008000a00 */
[----:B------:R-:W-:Y:S01]  /*60d0*/  MOV R2, 0x0 ;  /* 0x0000000000027802 */ /* 0x000fe20000000f00 */
[----:B------:R-:W-:Y:S02]  /*60e0*/  HFMA2 R12, -RZ, RZ, 0, 5.9604644775390625e-08 ;  /* 0x00000001ff0c7431 */ /* 0x000fe400000001ff */
[----:B------:R-:W-:Y:S01]  /*60f0*/  IMAD.MOV.U32 R8, RZ, RZ, 0x70 ;  /* 0x00000070ff087424 */ /* 0x000fe200078e00ff */
[----:B------:R2:W4:Y:S01]  /*6100*/  LDC.64 R14, c[0x4][R2] ;  /* 0x01000000020e7b82 */ /* 0x0005220000000a00 */
[----:B------:R-:W3:Y:S01]  /*6110*/  LDCU.64 UR6, c[0x4][0x88] ;  /* 0x01001100ff0677ac */ /* 0x000ee20008000a00 */
[----:B------:R-:W-:Y:S01]  /*6120*/  IMAD.MOV.U32 R13, RZ, RZ, RZ ;  /* 0x000000ffff0d7224 */ /* 0x000fe200078e00ff */
[----:B------:R-:W2:Y:S01]  /*6130*/  LDCU.64 UR4, c[0x4][0x8] ;  /* 0x01000100ff0477ac */ /* 0x000ea20008000a00 */
[----:B-1----:R-:W-:Y:S01]  /*6140*/  MOV R5, UR9 ;  /* 0x0000000900057c02 */ /* 0x002fe20008000f00 */
[----:B------:R-:W-:Y:S01]  /*6150*/  IMAD.U32 R4, RZ, RZ, UR8 ;  /* 0x00000008ff047e24 */ /* 0x000fe2000f8e00ff */
[----:B---3--:R-:W-:Y:S01]  /*6160*/  MOV R7, UR7 ;  /* 0x0000000700077c02 */ /* 0x008fe20008000f00 */
[----:B------:R-:W-:Y:S01]  /*6170*/  IMAD.U32 R6, RZ, RZ, UR6 ;  /* 0x00000006ff067e24 */ /* 0x000fe2000f8e00ff */
[----:B--2---:R-:W-:Y:S01]  /*6180*/  MOV R11, UR5 ;  /* 0x00000005000b7c02 */ /* 0x004fe20008000f00 */
[----:B------:R-:W-:Y:S02]  /*6190*/  IMAD.U32 R10, RZ, RZ, UR4 ;  /* 0x00000004ff0a7e24 */ /* 0x000fe4000f8e00ff */
[----:B------:R-:W-:Y:S07]  /*61a0*/  LEPC R20, `(.L_x_96) ;  /* 0x000000001014794e */ /* 0x000fee0000000000 */
[----:B----45:R-:W-:Y:S05]  /*61b0*/  CALL.ABS.NOINC R14 ;  /* 0x000000000e007343 */ /* 0x030fea0003c00000 */
.L_x_96:
[----:B------:R-:W1:Y:S01]  /*61c0*/  LDCU.64 UR8, c[0x4][0x80] ;  /* 0x01001000ff0877ac */ /* 0x000e620008000a00 */
[----:B------:R-:W2:Y:S01]  /*61d0*/  LDC.64 R2, c[0x4][R2] ;  /* 0x0100000002027b82 */ /* 0x000ea20000000a00 */
[----:B------:R-:W-:Y:S02]  /*61e0*/  HFMA2 R12, -RZ, RZ, 0, 5.9604644775390625e-08 ;  /* 0x00000001ff0c7431 */ /* 0x000fe400000001ff */
[----:B------:R-:W-:Y:S02]  /*61f0*/  IMAD.MOV.U32 R8, RZ, RZ, 0x70 ;  /* 0x00000070ff087424 */ /* 0x000fe400078e00ff */
[----:B------:R-:W-:Y:S01]  /*6200*/  IMAD.MOV.U32 R13, RZ, RZ, RZ ;  /* 0x000000ffff0d7224 */ /* 0x000fe200078e00ff */
[----:B------:R-:W3:Y:S01]  /*6210*/  LDCU.64 UR6, c[0x4][0x88] ;  /* 0x01001100ff0677ac */ /* 0x000ee20008000a00 */
[----:B------:R-:W4:Y:S01]  /*6220*/  LDCU.64 UR4, c[0x4][0x8] ;  /* 0x01000100ff0477ac */ /* 0x000f220008000a00 */
[----:B-1----:R-:W-:Y:S02]  /*6230*/  MOV R4, UR8 ;  /* 0x0000000800047c02 */ /* 0x002fe40008000f00 */
[----:B------:R-:W-:Y:S02]  /*6240*/  MOV R5, UR9 ;  /* 0x0000000900057c02 */ /* 0x000fe40008000f00 */
[----:B---3--:R-:W-:Y:S01]  /*6250*/  MOV R7, UR7 ;  /* 0x0000000700077c02 */ /* 0x008fe20008000f00 */
[----:B------:R-:W-:Y:S01]  /*6260*/  IMAD.U32 R6, RZ, RZ, UR6 ;  /* 0x00000006ff067e24 */ /* 0x000fe2000f8e00ff */
[----:B----4-:R-:W-:Y:S01]  /*6270*/  MOV R11, UR5 ;  /* 0x00000005000b7c02 */ /* 0x010fe20008000f00 */
[----:B------:R-:W-:Y:S02]  /*6280*/  IMAD.U32 R10, RZ, RZ, UR4 ;  /* 0x00000004ff0a7e24 */ /* 0x000fe4000f8e00ff */
[----:B------:R-:W-:Y:S07]  /*6290*/  LEPC R20, `(.L_x_95) ;  /* 0x000000001014794e */ /* 0x000fee0000000000 */
[----:B--2---:R-:W-:Y:S05]  /*62a0*/  CALL.ABS.NOINC R2 ;  /* 0x0000000002007343 */ /* 0x004fea0003c00000 */
.L_x_95:
[----:B------:R-:W-:Y:S02]  /*62b0*/  ISETP.NE.U32.AND P0, PT, RZ, UR60, PT ;  /* 0x0000003cff007c0c */ /* 0x000fe4000bf05070 */
[C---:B------:R-:W-:Y:S02]  /*62c0*/  ISETP.NE.U32.AND P1, PT, R46.reuse, RZ, PT ;  /* 0x000000ff2e00720c */ /* 0x040fe40003f25070 */
[----:B------:R-:W-:Y:S02]  /*62d0*/  ISETP.NE.U32.AND P4, PT, R46, RZ, PT ;  /* 0x000000ff2e00720c */ /* 0x000fe40003f85070 */
[----:B------:R-:W-:Y:S02]  /*62e0*/  ISETP.NE.AND.EX P0, PT, RZ, UR61, PT, P0 ;  /* 0x0000003dff007c0c */ /* 0x000fe4000bf05300 */
[C---:B------:R-:W-:Y:S02]  /*62f0*/  ISETP.NE.AND.EX P1, PT, R47.reuse, RZ, PT, P1 ;  /* 0x000000ff2f00720c */ /* 0x040fe40003f25310 */
[----:B------:R-:W-:Y:S02]  /*6300*/  ISETP.NE.AND.EX P4, PT, R47, RZ, P0, P4 ;  /* 0x000000ff2f00720c */ /* 0x000fe40000785340 */
[----:B---3--:R-:W-:Y:S02]  /*6310*/  ISETP.NE.U32.AND P5, PT, R42, RZ, PT ;  /* 0x000000ff2a00720c */ /* 0x008fe40003fa5070 */
[----:B------:R-:W-:Y:S02]  /*6320*/  ISETP.NE.U32.AND P3, PT, RZ, UR60, PT ;  /* 0x0000003cff007c0c */ /* 0x000fe4000bf65070 */
[----:B------:R-:W-:Y:S02]  /*6330*/  PLOP3.LUT P2, PT, PT, PT, PT, 0x8, 0x80 ;  /* 0x000000000080781c */ /* 0x000fe40003f4e170 */
[----:B------:R-:W-:Y:S02]  /*6340*/  ISETP.NE.AND.EX P5, PT, R43, RZ, PT, P5 ;  /* 0x000000ff2b00720c */ /* 0x000fe40003fa5350 */
[----:B------:R-:W-:Y:S03]  /*6350*/  ISETP.NE.AND.EX P3, PT, RZ, UR61, PT, P3 ;  /* 0x0000003dff007c0c */ /* 0x000fe6000bf65330 */
[----:B------:R-:W-:Y:S01]  /*6360*/  @!P4 PLOP3.LUT P2, PT, P1, PT, PT, 0x80, 0x8 ;  /* 0x000000000008c81c */ /* 0x000fe20000f4f070 */
[----:B------:R-:W-:Y:S01]  /*6370*/  @!UPT UIADD3 URZ, UPT, UPT, URZ, URZ, URZ ;  /* 0x000000fffffff290 */ /* 0x000fe2000fffe0ff */
[----:B------:R-:W-:Y:S11]  /*6380*/  @!P1 BRA `(.L_x_97) ;  /* 0x0000000000309947 */ /* 0x000ff60003800000 */
[----:B------:R-:W-:Y:S01]  /*6390*/  ISETP.NE.U32.AND P0, PT, R44, RZ, PT ;  /* 0x000000ff2c00720c */ /* 0x000fe20003f05070 */
[----:B------:R-:W1:Y:S01]  /*63a0*/  LDCU.64 UR4, c[0x0][0x358] ;  /* 0x00006b00ff0477ac */ /* 0x000e620008000a00 */
[----:B------:R-:W-:Y:S02]  /*63b0*/  IMAD.MOV.U32 R49, RZ, RZ, 0x1 ;  /* 0x00000001ff317424 */ /* 0x000fe400078e00ff */
[----:B------:R-:W-:Y:S11]  /*63c0*/  ISETP.NE.AND.EX P0, PT, R45, RZ, PT, P0 ;  /* 0x000000ff2d00720c */ /* 0x000ff60003f05300 */
[----:B------:R-:W-:Y:S02]  /*63d0*/  @!UPT UIADD3 URZ, UPT, UPT, URZ, URZ, URZ ;  /* 0x000000fffffff290 */ /* 0x000fe4000fffe0ff */
[----:B------:R-:W2:Y:S01]  /*63e0*/  @P0 LDC.64 R2, c[0x0][0x888] ;  /* 0x00022200ff020b82 */ /* 0x000ea20000000a00 */
[----:B------:R-:W-:Y:S04]  /*63f0*/  @P0 IMAD R0, R46, UR36, RZ ;  /* 0x000000242e000c24 */ /* 0x000fe8000f8e02ff */
[----:B--2---:R-:W-:Y:S04]  /*6400*/  @P0 IMAD.WIDE R2, R0, 0x4, R2 ;  /* 0x0000000400020825 */ /* 0x004fe800078e0202 */
[----:B------:R-:W-:Y:S01]  /*6410*/  HFMA2 R0, -RZ, RZ, 0, 5.9604644775390625e-08 ;  /* 0x00000001ff007431 */ /* 0x000fe200000001ff */
[----:B-1---5:R1:W5:Y:S04]  /*6420*/  @P0 LDG.E R26, desc[UR4][R2.64] ;  /* 0x00000004021a0981 */ /* 0x022368000c1e1900 */
[----:B------:R-:W-:Y:S01]  /*6430*/  @!P0 PRMT R49, R0, 0x7610, R49 ;  /* 0x0000761000318816 */ /* 0x000fe20000000031 */
[----:B-1----:R-:W2:Y:S06]  /*6440*/  @!P0 LDC R26, c[0x0][0x880] ;  /* 0x00022000ff1a8b82 */ /* 0x002eac0000000800 */
.L_x_97:
[----:B------:R-:W-:Y:S05]  /*6450*/  @!P5 BRA `(.L_x_98) ;  /* 0x000000000024d947 */ /* 0x000fea0003800000 */
[----:B------:R-:W-:Y:S01]  /*6460*/  ISETP.NE.U32.AND P0, PT, R40, RZ, PT ;  /* 0x000000ff2800720c */ /* 0x000fe20003f05070 */
[----:B------:R-:W1:Y:S03]  /*6470*/  LDCU.64 UR4, c[0x0][0x358] ;  /* 0x00006b00ff0477ac */ /* 0x000e660008000a00 */
[----:B------:R-:W-:Y:S11]  /*6480*/  ISETP.NE.AND.EX P0, PT, R41, RZ, PT, P0 ;  /* 0x000000ff2900720c */ /* 0x000ff60003f05300 */
[----:B------:R-:W-:Y:S02]  /*6490*/  @!UPT UIADD3 URZ, UPT, UPT, URZ, URZ, URZ ;  /* 0x000000fffffff290 */ /* 0x000fe4000fffe0ff */
[----:B------:R-:W3:Y:S01]  /*64a0*/  @P0 LDC.64 R2, c[0x0][0x8a8] ;  /* 0x00022a00ff020b82 */ /* 0x000ee20000000a00 */
[----:B------:R-:W-:Y:S04]  /*64b0*/  @P0 IMAD R0, R42, UR36, RZ ;  /* 0x000000242a000c24 */ /* 0x000fe8000f8e02ff */
[----:B---3--:R-:W-:Y:S05]  /*64c0*/  @P0 IMAD.WIDE R2, R0, 0x4, R2 ;  /* 0x0000000400020825 */ /* 0x008fea00078e0202 */
[----:B-1---5:R1:W5:Y:S02]  /*64d0*/  @P0 LDG.E R24, desc[UR4][R2.64] ;  /* 0x0000000402180981 */ /* 0x022364000c1e1900 */
[----:B-1----:R-:W3:Y:S02]  /*64e0*/  @!P0 LDC R24, c[0x0][0x8a0] ;  /* 0x00022800ff188b82 */ /* 0x002ee40000000800 */
.L_x_98:
[----:B--2--5:R-:W-:Y:S01]  /*64f0*/  FSETP.NEU.AND P0, PT, R26, RZ, PT ;  /* 0x000000ff1a00720b */ /* 0x024fe20003f0d000 */
[----:B------:R-:W-:Y:S01]  /*6500*/  IMAD.U32 R2, RZ, RZ, UR46 ;  /* 0x0000002eff027e24 */ /* 0x000fe2000f8e00ff */
[----:B------:R-:W-:Y:S01]  /*6510*/  SEL R5, RZ, 0xffffffff, P3 ;  /* 0xffffffffff057807 */ /* 0x000fe20001800000 */
[----:B------:R-:W-:Y:S01]  /*6520*/  ULOP3.LUT UR4, UR55, 0x1, URZ, 0x3c, !UPT ;  /* 0x0000000137047892 */ /* 0x000fe2000f8e3cff */
[----:B------:R-:W-:Y:S01]  /*6530*/  @!P4 LOP3.LUT P3, RZ, R49, 0xff, RZ, 0xc0, !PT ;  /* 0x000000ff31ffc812 */ /* 0x000fe2000786c0ff */
[----:B------:R-:W-:Y:S01]  /*6540*/  BSSY B1, `(.L_x_99) ;  /* 0x000003c000017945 */ /* 0x000fe20003800000 */
[----:B------:R-:W-:Y:S01]  /*6550*/  @!P4 SEL R0, RZ, 0xffffffff, P0 ;  /* 0xffffffffff00c807 */ /* 0x000fe20000000000 */
[----:B------:R-:W-:Y:S01]  /*6560*/  IMAD.MOV.U32 R66, RZ, RZ, 0x1 ;  /* 0x00000001ff427424 */ /* 0x000fe200078e00ff */
[----:B------:R-:W-:Y:S01]  /*6570*/  LEA R2, R2, UR44, 0x3 ;  /* 0x0000002c02027c11 */ /* 0x000fe2000f8e18ff */
[----:B------:R-:W-:Y:S01]  /*6580*/  IMAD.U32 R64, RZ, RZ, UR4 ;  /* 0x00000004ff407e24 */ /* 0x000fe2000f8e00ff */
[----:B------:R-:W-:Y:S01]  /*6590*/  @P2 SEL R0, R5, R0, !P3 ;  /* 0x0000000005002207 */ /* 0x000fe20005800000 */
[----:B------:R-:W-:Y:S01]  /*65a0*/  IMAD.U32 R65, RZ, RZ, UR46 ;  /* 0x0000002eff417e24 */ /* 0x000fe2000f8e00ff */
[----:B------:R-:W-:Y:S02]  /*65b0*/  LEA R27, R22, UR44, 0x3 ;  /* 0x0000002c161b7c11 */ /* 0x000fe4000f8e18ff */
[----:B------:R-:W-:Y:S02]  /*65c0*/  CS2R R38, SRZ ;  /* 0x0000000000267805 */ /* 0x000fe4000001ff00 */
[----:B------:R-:W-:Y:S02]  /*65d0*/  @!P4 LOP3.LUT R0, R0, 0x1, RZ, 0xc0, !PT ;  /* 0x000000010000c812 */ /* 0x000fe400078ec0ff */
[----:B------:R-:W-:Y:S02]  /*65e0*/  CS2R R36, SRZ ;  /* 0x0000000000247805 */ /* 0x000fe4000001ff00 */
[----:B------:R-:W-:Y:S02]  /*65f0*/  SHF.L.U32 R3, R56, 0x1f, RZ ;  /* 0x0000001f38037819 */ /* 0x000fe400000006ff */
[----:B------:R-:W-:Y:S02]  /*6600*/  CS2R R30, SRZ ;  /* 0x00000000001e7805 */ /* 0x000fe4000001ff00 */
[----:B------:R-:W-:Y:S02]  /*6610*/  ISETP.NE.U32.OR P5, PT, R0, 0x1, P4 ;  /* 0x000000010000780c */ /* 0x000fe400027a5470 */
[----:B------:R-:W-:Y:S02]  /*6620*/  CS2R R28, SRZ ;  /* 0x00000000001c7805 */ /* 0x000fe4000001ff00 */
[----:B------:R-:W-:Y:S02]  /*6630*/  LEA.HI R25, R22, R22, RZ, 0x1 ;  /* 0x0000001616197211 */ /* 0x000fe400078f08ff */
[----:B------:R-:W-:Y:S02]  /*6640*/  LOP3.LUT P4, R53, R49, 0xff, RZ, 0xc0, !PT ;  /* 0x000000ff31357812 */ /* 0x000fe4000788c0ff */
[----:B------:R-:W-:Y:S02]  /*6650*/  SEL R4, RZ, 0xffffffff, P0 ;  /* 0xffffffffff047807 */ /* 0x000fe40000000000 */
[----:B------:R-:W-:Y:S02]  /*6660*/  P2R R62, PR, RZ, 0x20 ;  /* 0x00000020ff3e7803 */ /* 0x000fe40000000000 */
[----:B------:R-:W-:Y:S02]  /*6670*/  @P1 SEL R4, R5, R4, !P4 ;  /* 0x0000000405041207 */ /* 0x000fe40006000000 */
[----:B------:R-:W-:Y:S02]  /*6680*/  @P5 SHF.L.U32 R0, R64, 0x1f, RZ ;  /* 0x0000001f40005819 */ /* 0x000fe400000006ff */
[----:B------:R-:W-:Y:S02]  /*6690*/  LOP3.LUT R4, R4, 0x1, RZ, 0xc0, !PT ;  /* 0x0000000104047812 */ /* 0x000fe400078ec0ff */
[----:B------:R1:W2:Y:S02]  /*66a0*/  @P5 SYNCS.PHASECHK.TRANS64.TRYWAIT P3, [R2+URZ+0x60], R0 ;  /* 0x00006000020055a7 */ /* 0x0002a400080611ff */
[----:B------:R-:W-:Y:S04]  /*66b0*/  ISETP.NE.U32.AND P0, PT, R4, 0x1, PT ;  /* 0x000000010400780c */ /* 0x000fe80003f05070 */
[----:B------:R-:W-:Y:S01]  /*66c0*/  P2R R67, PR, RZ, 0x1 ;  /* 0x00000001ff437803 */ /* 0x000fe20000000000 */
[----:B------:R4:W3:Y:S01]  /*66d0*/  SYNCS.PHASECHK.TRANS64.TRYWAIT P2, [R27+URZ+0xc0], R3 ;  /* 0x0000c0031b0075a7 */ /* 0x0008e200080411ff */
[C---:B-1----:R-:W-:Y:S01]  /*66e0*/  IMAD.SHL.U32 R0, R25.reuse, 0x20, RZ ;  /* 0x0000002019007824 */ /* 0x042fe200078e00ff */
[----:B------:R-:W-:Y:S04]  /*66f0*/  LOP3.LUT R25, R25, 0xffe, RZ, 0xc0, !PT ;  /* 0x00000ffe19197812 */ /* 0x000fe800078ec0ff */
[----:B------:R-:W-:Y:S01]  /*6700*/  LOP3.LUT R0, R0, 0xffffffc0, RZ, 0xc0, !PT ;  /* 0xffffffc000007812 */ /* 0x000fe200078ec0ff */
[----:B------:R-:W-:Y:S04]  /*6710*/  IMAD.IADD R25, R22, 0x1, -R25 ;  /* 0x0000000116197824 */ /* 0x000fe800078e0a19 */
[----:B------:R-:W-:Y:S04]  /*6720*/  IMAD.IADD R0, R23, 0x1, R0 ;  /* 0x0000000117007824 */ /* 0x000fe800078e0200 */
[----:B------:R-:W-:Y:S01]  /*6730*/  IMAD R25, R25, 0x100000, R0 ;  /* 0x0010000019197824 */ /* 0x000fe200078e0200 */
[----:B--2---:R-:W-:Y:S01]  /*6740*/  @P5 SEL R66, RZ, 0x1, !P3 ;  /* 0x00000001ff425807 */ /* 0x004fe20005800000 */
[----:B----4-:R-:W-:Y:S06]  /*6750*/  @!P5 BRA `(.L_x_100) ;  /* 0x000000000068d947 */ /* 0x010fec0003800000 */
[----:B------:R-:W-:Y:S01]  /*6760*/  HFMA2 R31, -RZ, RZ, 0, 0 ;  /* 0x00000000ff1f7431 */ /* 0x000fe200000001ff */
[----:B------:R-:W-:Y:S01]  /*6770*/  ISETP.NE.AND P0, PT, R66, RZ, PT ;  /* 0x000000ff4200720c */ /* 0x000fe20003f05270 */
[----:B------:R-:W-:Y:S01]  /*6780*/  IMAD.U32 R0, RZ, RZ, UR46 ;  /* 0x0000002eff007e24 */ /* 0x000fe2000f8e00ff */
[----:B------:R-:W-:Y:S11]  /*6790*/  BSSY B0, `(.L_x_101) ;  /* 0x0000005000007945 */ /* 0x000ff60003800000 */
[----:B------:R-:W-:Y:S05]  /*67a0*/  @P0 BRA `(.L_x_102) ;  /* 0x00000000000c0947 */ /* 0x000fea0003800000 */
[----:B------:R-:W-:Y:S04]  /*67b0*/  SHF.L.U32 R4, R64, 0x1f, RZ ;  /* 0x0000001f40047819 */ /* 0x000fe800000006ff */
[----:B------:R-:W1:Y:S02]  /*67c0*/  SYNCS.PHASECHK.TRANS64.TRYWAIT P0, [R2+URZ+0x60], R4 ;  /* 0x00006004020075a7 */ /* 0x000e6400080011ff */
[----:B-1----:R-:W-:Y:S05]  /*67d0*/  @!P0 BRA `(.L_x_103) ;  /* 0x0000001c00e88947 */ /* 0x002fea0003800000 */
.L_x_102:
[----:B------:R-:W-:Y:S05]  /*67e0*/  BSYNC B0 ;  /* 0x0000000000007941 */ /* 0x000fea0003800000 */
.L_x_101:
[----:B------:R-:W-:Y:S01]  /*67f0*/  ISETP.NE.AND P0, PT, R67, RZ, PT ;  /* 0x000000ff4300720c */ /* 0x000fe20003f05270 */
[----:B------:R-:W-:Y:S01]  /*6800*/  IMAD.MOV.U32 R30, RZ, RZ, RZ ;  /* 0x000000ffff1e7224 */ /* 0x000fe200078e00ff */
[----:B------:R-:W-:Y:S02]  /*6810*/  CS2R R28, SRZ ;  /* 0x00000000001c7805 */ /* 0x000fe4000001ff00 */
[----:B------:R-:W-:Y:S02]  /*6820*/  CS2R R38, SRZ ;  /* 0x0000000000267805 */ /* 0x000fe4000001ff00 */
[----:B------:R-:W-:Y:S07]  /*6830*/  CS2R R36, SRZ ;  /* 0x0000000000247805 */ /* 0x000fee000001ff00 */
[----:B-1----:R-:W-:Y:S01]  /*6840*/  @P0 IMAD R2, R0, 0x800, R48 ;  /* 0x0000080000020824 */ /* 0x002fe200078e0230 */
[----:B------:R-:W-:Y:S05]  /*6850*/  @P0 WARPSYNC.ALL ;  /* 0x0000000000000948 */ /* 0x000fea0003800000 */
[----:B------:R-:W-:Y:S01]  /*6860*/  @P0 LEA R2, R2, UR44, 0x1 ;  /* 0x0000002c02020c11 */ /* 0x000fe2000f8e08ff */
[----:B------:R-:W-:Y:S04]  /*6870*/  UIADD3 UR4, UPT, UPT, UR46, 0x1, URZ ;  /* 0x000000012e047890 */ /* 0x000fe8000fffe0ff */
[----:B------:R1:W2:Y:S01]  /*6880*/  @P0 LDSM.16.M88.4 R28, [R2+0x200] ;  /* 0x00020000021c083b */ /* 0x0002a20000000200 */
[----:B------:R-:W-:Y:S01]  /*6890*/  UISETP.NE.AND UP0, UPT, UR4, 0x3, UPT ;  /* 0x000000030400788c */ /* 0x000fe2000bf05270 */
[----:B------:R-:W-:Y:S03]  /*68a0*/  @P0 IMAD R0, R57, 0x2, R2 ;  /* 0x0000000239000824 */ /* 0x000fe600078e0202 */
[----:B------:R-:W-:Y:S02]  /*68b0*/  USEL UR5, URZ, 0x1, UP0 ;  /* 0x00000001ff057887 */ /* 0x000fe40008000000 */
[----:B------:R1:W4:Y:S01]  /*68c0*/  @P0 LDSM.16.M88.4 R36, [R0+0x200] ;  /* 0x000200000024083b */ /* 0x0003220000000200 */
[----:B------:R-:W-:Y:S03]  /*68d0*/  USEL UR4, UR4, URZ, UP0 ;  /* 0x000000ff04047287 */ /* 0x000fe60008000000 */
[----:B------:R-:W-:Y:S03]  /*68e0*/  LOP3.LUT R64, R64, UR5, RZ, 0x3c, !PT ;  /* 0x0000000540407c12 */ /* 0x000fe6000f8e3cff */
[----:B------:R-:W-:Y:S02]  /*68f0*/  IMAD.U32 R65, RZ, RZ, UR4 ;  /* 0x00000004ff417e24 */ /* 0x000fe4000f8e00ff */
.L_x_100:
[----:B------:R-:W-:Y:S05]  /*6900*/  BSYNC B1 ;  /* 0x0000000000017941 */ /* 0x000fea0003800000 */
.L_x_99:
[----:B-1----:R-:W-:Y:S04]  /*6910*/  SHF.R.U32.HI R0, RZ, 0x15, R25 ;  /* 0x00000015ff007819 */ /* 0x002fe80000011619 */
[----:B------:R-:W-:Y:S01]  /*6920*/  LOP3.LUT P0, RZ, R0, 0x3, R50, 0x48, !PT ;  /* 0x0000000300ff7812 */ /* 0x000fe20007804832 */
[----:B------:R-:W-:Y:S01]  /*6930*/  @!UPT UIADD3 URZ, UPT, UPT, URZ, URZ, URZ ;  /* 0x000000fffffff290 */ /* 0x000fe2000fffe0ff */
[----:B---3--:R-:W-:Y:S11]  /*6940*/  @P2 BRA `(.L_x_104) ;  /* 0x0000000000082947 */ /* 0x008ff60003800000 */
[----:B------:R-:W1:Y:S02]  /*6950*/  SYNCS.PHASECHK.TRANS64.TRYWAIT P1, [R27+URZ+0xc0], R3 ;  /* 0x0000c0031b0075a7 */ /* 0x000e6400080211ff */
[----:B-1----:R-:W-:Y:S05]  /*6960*/  @!P1 BRA `(.L_x_105) ;  /* 0x0000001c00989947 */ /* 0x002fea0003800000 */
.L_x_104:
[----:B------:R-:W-:Y:S05]  /*6970*/  @!P0 BRA `(.L_x_106) ;  /* 0x0000000000408947 */ /* 0x000fea0003800000 */
[----:B------:R-:W3:Y:S01]  /*6980*/  LDCU.64 UR8, c[0x4][0x70] ;  /* 0x01000e00ff0877ac */ /* 0x000ee20008000a00 */
[----:B-1----:R-:W-:Y:S01]  /*6990*/  MOV R3, 0x0 ;  /* 0x0000000000037802 */ /* 0x002fe20000000f00 */
[----:B------:R-:W-:Y:S02]  /*69a0*/  HFMA2 R12, -RZ, RZ, 0, 5.9604644775390625e-08 ;  /* 0x00000001ff0c7431 */ /* 0x000fe400000001ff */
[----:B------:R-:W-:Y:S02]  /*69b0*/  IMAD.MOV.U32 R8, RZ, RZ, 0x192 ;  /* 0x00000192ff087424 */ /* 0x000fe400078e00ff */
[----:B------:R-:W-:Y:S01]  /*69c0*/  IMAD.MOV.U32 R13, RZ, RZ, RZ ;  /* 0x000000ffff0d7224 */ /* 0x000fe200078e00ff */
[----:B------:R-:W1:Y:S01]  /*69d0*/  LDCU.64 UR6, c[0x4][0x78] ;  /* 0x01000f00ff0677ac */ /* 0x000e620008000a00 */
[----:B------:R-:W2:Y:S01]  /*69e0*/  LDC.64 R2, c[0x4][R3] ;  /* 0x0100000003027b82 */ /* 0x000ea20000000a00 */
[----:B------:R-:W5:Y:S01]  /*69f0*/  LDCU.64 UR4, c[0x4][0x10] ;  /* 0x01000200ff0477ac */ /* 0x000f620008000a00 */
[----:B---3--:R-:W-:Y:S01]  /*6a00*/  MOV R5, UR9 ;  /* 0x0000000900057c02 */ /* 0x008fe20008000f00 */
[----:B------:R-:W-:Y:S01]  /*6a10*/  IMAD.U32 R4, RZ, RZ, UR8 ;  /* 0x00000008ff047e24 */ /* 0x000fe2000f8e00ff */
[----:B-1----:R-:W-:Y:S01]  /*6a20*/  MOV R7, UR7 ;  /* 0x0000000700077c02 */ /* 0x002fe20008000f00 */
[----:B------:R-:W-:Y:S01]  /*6a30*/  IMAD.U32 R6, RZ, RZ, UR6 ;  /* 0x00000006ff067e24 */ /* 0x000fe2000f8e00ff */
[----:B-----5:R-:W-:Y:S01]  /*6a40*/  MOV R11, UR5 ;  /* 0x00000005000b7c02 */ /* 0x020fe20008000f00 */
[----:B------:R-:W-:Y:S02]  /*6a50*/  IMAD.U32 R10, RZ, RZ, UR4 ;  /* 0x00000004ff0a7e24 */ /* 0x000fe4000f8e00ff */
[----:B------:R-:W-:Y:S07]  /*6a60*/  LEPC R20, `(.L_x_106) ;  /* 0x000000001014794e */ /* 0x000fee0000000000 */
[----:B--2-4-:R-:W-:Y:S05]  /*6a70*/  CALL.ABS.NOINC R2 ;  /* 0x0000000002007343 */ /* 0x014fea0003c00000 */
.L_x_106:
[----:B------:R-:W-:Y:S05]  /*6a80*/  WARPSYNC.ALL ;  /* 0x0000000000007948 */ /* 0x000fea0003800000 */
[----:B------:R-:W-:Y:S01]  /*6a90*/  R2UR UR4, R25 ;  /* 0x00000000190472ca */ /* 0x000fe200000e0000 */
[----:B-12---:R-:W-:Y:S01]  /*6aa0*/  HADD2.F32 R3, -RZ, R28.H0_H0 ;  /* 0x2000001cff037230 */ /* 0x006fe20000004100 */
[----:B------:R-:W-:Y:S01]  /*6ab0*/  SHF.L.U32 R63, R57, 0x1, RZ ;  /* 0x00000001393f7819 */ /* 0x000fe200000006ff */
[----:B------:R-:W-:Y:S01]  /*6ac0*/  HADD2.F32 R20, -RZ, R30.H0_H0 ;  /* 0x2000001eff147230 */ /* 0x000fe20000004100 */
[----:B------:R-:W-:Y:S01]  /*6ad0*/  ISETP.NE.AND P0, PT, R58, RZ, PT ;  /* 0x000000ff3a00720c */ /* 0x000fe20003f05270 */
[----:B------:R-:W-:Y:S08]  /*6ae0*/  BSSY.RECONVERGENT B0, `(.L_x_107) ;  /* 0x000004e000007945 */ /* 0x000ff00003800200 */
[----:B------:R-:W1:Y:S02]  /*6af0*/  LDTM.16dp256bit.x4 R4, tmem[UR4] ;  /* 0x00000004000479ee */ /* 0x000e640008120000 */
[C---:B-1----:R-:W-:Y:S01]  /*6b00*/  FMUL R0, R24.reuse, R4 ;  /* 0x0000000418007220 */ /* 0x042fe20000400000 */
[----:B------:R-:W-:Y:S02]  /*6b10*/  HADD2.F32 R4, -RZ, R28.H1_H1 ;  /* 0x3000001cff047230 */ /* 0x000fe40000004100 */
[----:B------:R-:W-:Y:S01]  /*6b20*/  FMUL R2, R24, R5 ;  /* 0x0000000518027220 */ /* 0x000fe20000400000 */
[--C-:B------:R-:W-:Y:S02]  /*6b30*/  HADD2.F32 R5, -RZ, R29.reuse.H0_H0 ;  /* 0x2000001dff057230 */ /* 0x100fe40000004100 */
[----:B------:R-:W-:Y:S01]  /*6b40*/  FFMA R0, R26, R3, R0 ;  /* 0x000000031a007223 */ /* 0x000fe20000000000 */
[----:B------:R-:W-:Y:S01]  /*6b50*/  FMUL R3, R24, R6 ;  /* 0x0000000618037220 */ /* 0x000fe20000400000 */
[----:B------:R-:W-:Y:S02]  /*6b60*/  HADD2.F32 R6, -RZ, R29.H1_H1 ;  /* 0x3000001dff067230 */ /* 0x000fe40000004100 */
[----:B------:R-:W-:Y:S01]  /*6b70*/  FFMA R2, R26, R4, R2 ;  /* 0x000000041a027223 */ /* 0x000fe20000000002 */
[----:B------:R-:W-:Y:S01]  /*6b80*/  FMUL R7, R24, R7 ;  /* 0x0000000718077220 */ /* 0x000fe20000400000 */
[----:B------:R-:W-:Y:S01]  /*6b90*/  FFMA R3, R26, R5, R3 ;  /* 0x000000051a037223 */ /* 0x000fe20000000003 */
[C---:B------:R-:W-:Y:S01]  /*6ba0*/  FMUL R4, R24.reuse, R8 ;  /* 0x0000000818047220 */ /* 0x040fe20000400000 */
[----:B------:R-:W-:Y:S01]  /*6bb0*/  FMUL R5, R24, R9 ;  /* 0x0000000918057220 */ /* 0x000fe20000400000 */
[----:B------:R-:W-:Y:S01]  /*6bc0*/  F2FP.F16.F32.PACK_AB R32, R2, R0 ;  /* 0x000000000220723e */ /* 0x000fe200000000ff */
[C---:B------:R-:W-:Y:S01]  /*6bd0*/  FFMA R7, R26.reuse, R6, R7 ;  /* 0x000000061a077223 */ /* 0x040fe20000000007 */
[----:B------:R-:W-:Y:S02]  /*6be0*/  HADD2.F32 R0, -RZ, R30.H1_H1 ;  /* 0x3000001eff007230 */ /* 0x000fe40000004100 */
[----:B------:R-:W-:Y:S01]  /*6bf0*/  FFMA R4, R26, R20, R4 ;  /* 0x000000141a047223 */ /* 0x000fe20000000004 */
[--C-:B------:R-:W-:Y:S02]  /*6c00*/  HADD2.F32 R2, -RZ, R31.reuse.H0_H0 ;  /* 0x2000001fff027230 */ /* 0x100fe40000004100 */
[----:B------:R-:W-:Y:S01]  /*6c10*/  FMUL R6, R24, R10 ;  /* 0x0000000a18067220 */ /* 0x000fe20000400000 */
[----:B------:R-:W-:Y:S01]  /*6c20*/  F2FP.F16.F32.PACK_AB R33, R7, R3 ;  /* 0x000000030721723e */ /* 0x000fe200000000ff */
[----:B------:R-:W-:Y:S02]  /*6c30*/  HADD2.F32 R3, -RZ, R31.H1_H1 ;  /* 0x3000001fff037230 */ /* 0x000fe40000004100 */
[----:B------:R-:W-:Y:S01]  /*6c40*/  FFMA R5, R26, R0, R5 ;  /* 0x000000001a057223 */ /* 0x000fe20000000005 */
[C---:B------:R-:W-:Y:S01]  /*6c50*/  FMUL R11, R24.reuse, R11 ;  /* 0x0000000b180b7220 */ /* 0x040fe20000400000 */
[--C-:B----4-:R-:W-:Y:S02]  /*6c60*/  HADD2.F32 R7, -RZ, R36.reuse.H0_H0 ;  /* 0x20000024ff077230 */ /* 0x110fe40000004100 */
[C---:B------:R-:W-:Y:S01]  /*6c70*/  FMUL R8, R24.reuse, R12 ;  /* 0x0000000c18087220 */ /* 0x040fe20000400000 */
[----:B------:R-:W-:Y:S02]  /*6c80*/  HADD2.F32 R0, -RZ, R36.H1_H1 ;  /* 0x30000024ff007230 */ /* 0x000fe40000004100 */
[----:B------:R-:W-:Y:S01]  /*6c90*/  FMUL R9, R24, R13 ;  /* 0x0000000d18097220 */ /* 0x000fe20000400000 */
[C---:B------:R-:W-:Y:S01]  /*6ca0*/  FFMA R6, R26.reuse, R2, R6 ;  /* 0x000000021a067223 */ /* 0x040fe20000000006 */
[C---:B------:R-:W-:Y:S01]  /*6cb0*/  FFMA R11, R26.reuse, R3, R11 ;  /* 0x000000031a0b7223 */ /* 0x040fe2000000000b */
[C---:B------:R-:W-:Y:S01]  /*6cc0*/  FFMA R8, R26.reuse, R7, R8 ;  /* 0x000000071a087223 */ /* 0x040fe20000000008 */
[----:B------:R-:W-:Y:S01]  /*6cd0*/  FFMA R9, R26, R0, R9 ;  /* 0x000000001a097223 */ /* 0x000fe20000000009 */
[--C-:B------:R-:W-:Y:S02]  /*6ce0*/  HADD2.F32 R2, -RZ, R37.reuse.H0_H0 ;  /* 0x20000025ff027230 */ /* 0x100fe40000004100 */
[C---:B------:R-:W-:Y:S01]  /*6cf0*/  FMUL R10, R24.reuse, R14 ;  /* 0x0000000e180a7220 */ /* 0x040fe20000400000 */
[----:B------:R-:W-:Y:S02]  /*6d00*/  HADD2.F32 R0, -RZ, R37.H1_H1 ;  /* 0x30000025ff007230 */ /* 0x000fe40000004100 */
[----:B------:R-:W-:Y:S01]  /*6d10*/  FMUL R15, R24, R15 ;  /* 0x0000000f180f7220 */ /* 0x000fe20000400000 */
[----:B------:R-:W-:Y:S01]  /*6d20*/  F2FP.F16.F32.PACK_AB R34, R5, R4 ;  /* 0x000000040522723e */ /* 0x000fe200000000ff */
[----:B------:R-:W-:Y:S01]  /*6d30*/  FFMA R10, R26, R2, R10 ;  /* 0x000000021a0a7223 */ /* 0x000fe2000000000a */
[----:B------:R-:W-:Y:S01]  /*6d40*/  FMUL R12, R24, R16 ;  /* 0x00000010180c7220 */ /* 0x000fe20000400000 */
[----:B------:R-:W-:Y:S01]  /*6d50*/  FFMA R15, R26, R0, R15 ;  /* 0x000000001a0f7223 */ /* 0x000fe2000000000f */
[--C-:B------:R-:W-:Y:S01]  /*6d60*/  HADD2.F32 R0, -RZ, R38.reuse.H0_H0 ;  /* 0x20000026ff007230 */ /* 0x100fe20000004100 */
[----:B------:R-:W-:Y:S01]  /*6d70*/  MOV R5, UR46 ;  /* 0x0000002e00057c02 */ /* 0x000fe20008000f00 */
[----:B------:R-:W-:Y:S02]  /*6d80*/  HADD2.F32 R2, -RZ, R38.H1_H1 ;  /* 0x30000026ff027230 */ /* 0x000fe40000004100 */
[C---:B------:R-:W-:Y:S01]  /*6d90*/  FMUL R13, R24.reuse, R17 ;  /* 0x00000011180d7220 */ /* 0x040fe20000400000 */
[--C-:B------:R-:W-:Y:S02]  /*6da0*/  HADD2.F32 R3, -RZ, R39.reuse.H0_H0 ;  /* 0x20000027ff037230 */ /* 0x100fe40000004100 */
[C---:B------:R-:W-:Y:S01]  /*6db0*/  FMUL R14, R24.reuse, R18 ;  /* 0x00000012180e7220 */ /* 0x040fe20000400000 */
[----:B------:R-:W-:Y:S02]  /*6dc0*/  HADD2.F32 R4, -RZ, R39.H1_H1 ;  /* 0x30000027ff047230 */ /* 0x000fe40000004100 */
[----:B------:R-:W-:Y:S01]  /*6dd0*/  FMUL R19, R24, R19 ;  /* 0x0000001318137220 */ /* 0x000fe20000400000 */
[C---:B------:R-:W-:Y:S01]  /*6de0*/  FFMA R12, R26.reuse, R0, R12 ;  /* 0x000000001a0c7223 */ /* 0x040fe2000000000c */
[----:B------:R-:W-:Y:S01]  /*6df0*/  LEA R5, R5, R48, 0xb ;  /* 0x0000003005057211 */ /* 0x000fe200078e58ff */
[C---:B------:R-:W-:Y:S01]  /*6e00*/  FFMA R13, R26.reuse, R2, R13 ;  /* 0x000000021a0d7223 */ /* 0x040fe2000000000d */
[C---:B------:R-:W-:Y:S01]  /*6e10*/  FFMA R14, R26.reuse, R3, R14 ;  /* 0x000000031a0e7223 */ /* 0x040fe2000000000e */
[----:B------:R-:W-:Y:S01]  /*6e20*/  FFMA R19, R26, R4, R19 ;  /* 0x000000041a137223 */ /* 0x000fe20000000013 */
[----:B------:R-:W-:Y:S02]  /*6e30*/  F2FP.F16.F32.PACK_AB R35, R11, R6 ;  /* 0x000000060b23723e */ /* 0x000fe400000000ff */
[----:B------:R-:W-:Y:S02]  /*6e40*/  LEA R5, R5, UR44, 0x1 ;  /* 0x0000002c05057c11 */ /* 0x000fe4000f8e08ff */
[----:B------:R-:W-:Y:S02]  /*6e50*/  F2FP.F16.F32.PACK_AB R8, R9, R8 ;  /* 0x000000080908723e */ /* 0x000fe400000000ff */
[----:B------:R-:W-:Y:S01]  /*6e60*/  F2FP.F16.F32.PACK_AB R9, R15, R10 ;  /* 0x0000000a0f09723e */ /* 0x000fe200000000ff */
[----:B------:R1:W-:Y:S01]  /*6e70*/  STSM.16.M88.4 [R5+0x200], R32 ;  /* 0x0002002005007844 */ /* 0x0003e20000000200 */
[----:B------:R-:W-:Y:S02]  /*6e80*/  F2FP.F16.F32.PACK_AB R10, R13, R12 ;  /* 0x0000000c0d0a723e */ /* 0x000fe400000000ff */
[----:B------:R-:W-:Y:S02]  /*6e90*/  F2FP.F16.F32.PACK_AB R11, R19, R14 ;  /* 0x0000000e130b723e */ /* 0x000fe400000000ff */
[----:B------:R-:W-:Y:S05]  /*6ea0*/  IADD3 R0, PT, PT, R63, 0x200, R5 ;  /* 0x000002003f007810 */ /* 0x000fea0007ffe005 */
[----:B------:R1:W-:Y:S01]  /*6eb0*/  STSM.16.M88.4 [R0], R8 ;  /* 0x0000000800007844 */ /* 0x0003e20000000200 */
[----:B------:R-:W-:Y:S01]  /*6ec0*/  @!PT LDS RZ, [RZ] ;  /* 0x00000000fffff984 */ /* 0x000fe20000000800 */
[----:B------:R-:W-:Y:S01]  /*6ed0*/  @!PT LDS RZ, [RZ] ;  /* 0x00000000fffff984 */ /* 0x000fe20000000800 */
[----:B------:R-:W-:Y:S01]  /*6ee0*/  @!PT LDS RZ, [RZ] ;  /* 0x00000000fffff984 */ /* 0x000fe20000000800 */
[----:B------:R-:W-:Y:S01]  /*6ef0*/  @!PT LDS RZ, [RZ] ;  /* 0x00000000fffff984 */ /* 0x000fe20000000800 */
[----:B------:R2:W-:Y:S07]  /*6f00*/  MEMBAR.ALL.CTA ;  /* 0x0000000000007992 */ /* 0x0005ee0000008000 */
[----:B--2---:R-:W2:Y:S02]  /*6f10*/  FENCE.VIEW.ASYNC.S ;  /* 0x00000000000073c6 */ /* 0x004ea40000000000 */
[----:B--2---:R-:W-:Y:S06]  /*6f20*/  BAR.SYNC.DEFER_BLOCKING 0x1, 0x80 ;  /* 0x0042000000007b1d */ /* 0x004fec0000010000 */
[----:B------:R-:W-:Y:S05]  /*6f30*/  @P0 BRA `(.L_x_108) ;  /* 0x0000000000200947 */ /* 0x000fea0003800000 */
[----:B------:R-:W2:Y:S01]  /*6f40*/  LDCU.64 UR6, c[0x0][0x348] ;  /* 0x00006900ff0677ac */ /* 0x000ea20008000a00 */
[----:B------:R-:W-:Y:S01]  /*6f50*/  ULEA UR5, UR46, UR44, 0xc ;  /* 0x0000002c2e057291 */ /* 0x000fe2000f8e60ff */
[----:B------:R-:W-:Y:S03]  /*6f60*/  UMOV UR51, UR36 ;  /* 0x0000002400337c82 */ /* 0x000fe60008000000 */
[----:B------:R-:W-:Y:S02]  /*6f70*/  UIADD3 UR48, UPT, UPT, UR5, 0x200, URZ ;  /* 0x0000020005307890 */ /* 0x000fe4000fffe0ff */
[----:B--2---:R-:W-:Y:S04]  /*6f80*/  UIADD3 UR4, UP0, UPT, UR6, 0x680, URZ ;  /* 0x0000068006047890 */ /* 0x004fe8000ff1e0ff */
[----:B------:R-:W-:Y:S09]  /*6f90*/  UIADD3.X UR5, UPT, UPT, URZ, UR7, URZ, UP0, !UPT ;  /* 0x00000007ff057290 */ /* 0x000ff200087fe4ff */
[----:B------:R2:W-:Y:S02]  /*6fa0*/  UTMASTG.3D [UR48], [UR4] ;  /* 0x00000030040073b5 */ /* 0x0005e40008010000 */
[----:B--2---:R0:W-:Y:S02]  /*6fb0*/  UTMACMDFLUSH ;  /* 0x00000000000079b7 */ /* 0x0041e40000000000 */
.L_x_108:
[----:B------:R-:W-:Y:S05]  /*6fc0*/  BSYNC.RECONVERGENT B0 ;  /* 0x0000000000007941 */ /* 0x000fea0003800200 */
.L_x_107:
[----:B------:R-:W-:Y:S01]  /*6fd0*/  UIADD3 UR47, UPT, UPT, UR46, 0x1, URZ ;  /* 0x000000012e2f7890 */ /* 0x000fe2000fffe0ff */
[----:B------:R-:W-:Y:S03]  /*6fe0*/  BSSY.RECONVERGENT B0, `(.L_x_109) ;  /* 0x0000005000007945 */ /* 0x000fe60003800200 */
[----:B------:R-:W-:Y:S04]  /*6ff0*/  UISETP.NE.AND UP0, UPT, UR47, 0x3, UPT ;  /* 0x000000032f00788c */ /* 0x000fe8000bf05270 */
[----:B------:R-:W-:Y:S01]  /*7000*/  USEL UR45, UR47, URZ, UP0 ;  /* 0x000000ff2f2d7287 */ /* 0x000fe20008000000 */
[----:B------:R-:W-:Y:S11]  /*7010*/  @P0 BRA `(.L_x_110) ;  /* 0x0000000000040947 */ /* 0x000ff60003800000 */
[----:B------:R-:W-:Y:S04]  /*7020*/  DEPBAR.LE SB0, 0x1 ;  /* 0x000080400000791a */ /* 0x000fe80000000000 */
.L_x_110:
[----:B------:R-:W-:Y:S05]  /*7030*/  BSYNC.RECONVERGENT B0 ;  /* 0x0000000000007941 */ /* 0x000fea0003800200 */
.L_x_109:
[----:B------:R-:W-:Y:S01]  /*7040*/  BAR.SYNC.DEFER_BLOCKING 0x1, 0x80 ;  /* 0x0042000000007b1d */ /* 0x000fe20000010000 */
[----:B------:R-:W-:Y:S01]  /*7050*/  ISETP.NE.AND P1, PT, R62, RZ, PT ;  /* 0x000000ff3e00720c */ /* 0x000fe20003f25270 */
[----:B------:R-:W-:Y:S01]  /*7060*/  UISETP.NE.AND UP0, UPT, UR53, URZ, UPT ;  /* 0x000000ff3500728c */ /* 0x000fe2000bf05270 */
[----:B------:R-:W-:Y:S11]  /*7070*/  LEA R2, R65, UR44, 0x3 ;  /* 0x0000002c41027c11 */ /* 0x000ff6000f8e18ff */
[----:B------:R-:W-:Y:S01]  /*7080*/  @P1 SHF.L.U32 R3, R64, 0x1f, RZ ;  /* 0x0000001f40031819 */ /* 0x000fe200000006ff */
[----:B------:R-:W-:Y:S06]  /*7090*/  BRA.U !UP0, `(.L_x_111) ;  /* 0x0000000108247547 */ /* 0x000fec000b800000 */
[----:B------:R-:W-:Y:S01]  /*70a0*/  IMAD.U32 R4, RZ, RZ, UR52 ;  /* 0x00000034ff047e24 */ /* 0x000fe2000f8e00ff */
[----:B-1----:R-:W-:Y:S01]  /*70b0*/  MOV R0, UR54 ;  /* 0x0000003600007c02 */ /* 0x002fe20008000f00 */
[----:B------:R-:W-:Y:S03]  /*70c0*/  UIADD3 UR4, UPT, UPT, UR52, 0x1, URZ ;  /* 0x0000000134047890 */ /* 0x000fe6000fffe0ff */
[----:B------:R-:W-:Y:S01]  /*70d0*/  @P1 LEA R4, R4, UR44, 0x3 ;  /* 0x0000002c04041c11 */ /* 0x000fe2000f8e18ff */
[----:B------:R-:W-:Y:S04]  /*70e0*/  UISETP.NE.AND UP0, UPT, UR4, 0x3, UPT ;  /* 0x000000030400788c */ /* 0x000fe8000bf05270 */
[----:B------:R-:W-:Y:S01]  /*70f0*/  @P1 VIADD R4, R4, 0x78 ;  /* 0x0000007804041836 */ /* 0x000fe20000000000 */
[----:B------:R-:W-:Y:S04]  /*7100*/  USEL UR52, UR4, URZ, UP0 ;  /* 0x000000ff04347287 */ /* 0x000fe80008000000 */
[----:B------:R-:W-:Y:S04]  /*7110*/  @P1 PRMT R0, R0, 0x654, R4 ;  /* 0x0000065400001816 */ /* 0x000fe80000000004 */
[----:B------:R2:W-:Y:S04]  /*7120*/  @P1 SYNCS.ARRIVE.TRANS64.RED.A1T0 RZ, [R0+URZ], RZ ;  /* 0x000000ff00ff19a7 */ /* 0x0005e800081004ff */
.L_x_111:
[----:B------:R-:W3:Y:S01]  /*7130*/  @P1 SYNCS.PHASECHK.TRANS64.TRYWAIT P0, [R2+URZ+0x60], R3 ;  /* 0x00006003020015a7 */ /* 0x000ee200080011ff */
[----:B------:R-:W-:Y:S01]  /*7140*/  BSSY B1, `(.L_x_112) ;  /* 0x0000013000017945 */ /* 0x000fe20003800000 */
[----:B---3--:R-:W-:Y:S03]  /*7150*/  @P1 SEL R66, RZ, 0x1, !P0 ;  /* 0x00000001ff421807 */ /* 0x008fe60004000000 */
[----:B------:R-:W-:Y:S05]  /*7160*/  @!P1 BRA `(.L_x_113) ;  /* 0x0000000000409947 */ /* 0x000fea0003800000 */
[----:B------:R-:W-:Y:S01]  /*7170*/  ISETP.NE.AND P1, PT, R67, RZ, PT ;  /* 0x000000ff4300720c */ /* 0x000fe20003f25270 */
[----:B------:R-:W-:Y:S01]  /*7180*/  BSSY B0, `(.L_x_114) ;  /* 0x0000009000007945 */ /* 0x000fe20003800000 */
[----:B------:R-:W-:Y:S11]  /*7190*/  ISETP.NE.AND P0, PT, R66, RZ, PT ;  /* 0x000000ff4200720c */ /* 0x000ff60003f05270 */
[----:B------:R-:W-:Y:S05]  /*71a0*/  @P1 IMAD R3, R65, 0x800, R48 ;  /* 0x0000080041031824 */ /* 0x000fea00078e0230 */
[----:B------:R-:W-:Y:S05]  /*71b0*/  @P1 LEA R3, R3, UR44, 0x1 ;  /* 0x0000002c03031c11 */ /* 0x000fea000f8e08ff */
[----:B-12---:R-:W-:Y:S01]  /*71c0*/  @P1 IMAD.IADD R0, R63, 0x1, R3 ;  /* 0x000000013f001824 */ /* 0x006fe200078e0203 */
[----:B------:R-:W-:Y:S06]  /*71d0*/  @P0 BRA `(.L_x_115) ;  /* 0x00000000000c0947 */ /* 0x000fec0003800000 */
[----:B------:R-:W-:Y:S04]  /*71e0*/  SHF.L.U32 R64, R64, 0x1f, RZ ;  /* 0x0000001f40407819 */ /* 0x000fe800000006ff */
[----:B------:R-:W1:Y:S02]  /*71f0*/  SYNCS.PHASECHK.TRANS64.TRYWAIT P0, [R2+URZ+0x60], R64 ;  /* 0x00006040020075a7 */ /* 0x000e6400080011ff */
[----:B-1----:R-:W-:Y:S05]  /*7200*/  @!P0 BRA `(.L_x_116) ;  /* 0x0000001400848947 */ /* 0x002fea0003800000 */
.L_x_115:
[----:B------:R-:W-:Y:S05]  /*7210*/  BSYNC B0 ;  /* 0x0000000000007941 */ /* 0x000fea0003800000 */
.L_x_114:
[----:B------:R-:W-:Y:S11]  /*7220*/  ISETP.NE.AND P0, PT, R67, RZ, PT ;  /* 0x000000ff4300720c */ /* 0x000ff60003f05270 */
[----:B------:R-:W-:Y:S02]  /*7230*/  @!UPT UIADD3 URZ, UPT, UPT, URZ, URZ, URZ ;  /* 0x000000fffffff290 */ /* 0x000fe4000fffe0ff */
[----:B------:R-:W-:Y:S05]  /*7240*/  @P0 WARPSYNC.ALL ;  /* 0x0000000000000948 */ /* 0x000fea0003800000 */
[----:B------:R3:W4:Y:S04]  /*7250*/  @P0 LDSM.16.M88.4 R28, [R3+0x200] ;  /* 0x00020000031c083b */ /* 0x0007280000000200 */
[----:B------:R3:W2:Y:S02]  /*7260*/  @P0 LDSM.16.M88.4 R36, [R0+0x200] ;  /* 0x000200000024083b */ /* 0x0006a40000000200 */
.L_x_113:
[----:B------:R-:W-:Y:S05]  /*7270*/  BSYNC B1 ;  /* 0x0000000000017941 */ /* 0x000fea0003800000 */
.L_x_112:
[----:B-123--:R-:W-:Y:S05]  /*7280*/  VIADD R0, R25, 0x20 ;  /* 0x0000002019007836 */ /* 0x00efea0000000000 */
[----:B------:R-:W-:Y:S04]  /*7290*/  SHF.R.U32.HI R0, RZ, 0x15, R0 ;  /* 0x00000015ff007819 */ /* 0x000fe80000011600 */
[----:B------:R-:W-:Y:S11]  /*72a0*/  LOP3.LUT P0, RZ, R0, 0x3, R50, 0x48, !PT ;  /* 0x0000000300ff7812 */ /* 0x000ff60007804832 */
[----:B------:R-:W-:Y:S02]  /*72b0*/  @!UPT UIADD3 URZ, UPT, UPT, URZ, URZ, URZ ;  /* 0x000000fffffff290 */ /* 0x000fe4000fffe0ff */
[----:B------:R-:W-:Y:S05]  /*72c0*/  @!P0 BRA `(.L_x_117) ;  /* 0x0000000000408947 */ /* 0x000fea0003800000 */
[----:B------:R-:W1:Y:S01]  /*72d0*/  LDCU.64 UR8, c[0x4][0x70] ;  /* 0x01000e00ff0877ac */ /* 0x000e620008000a00 */
[----:B------:R-:W-:Y:S01]  /*72e0*/  MOV R3, 0x0 ;  /* 0x0000000000037802 */ /* 0x000fe20000000f00 */
[----:B------:R-:W-:Y:S02]  /*72f0*/  HFMA2 R12, -RZ, RZ, 0, 5.9604644775390625e-08 ;  /* 0x00000001ff0c7431 */ /* 0x000fe400000001ff */
[----:B------:R-:W-:Y:S02]  /*7300*/  IMAD.MOV.U32 R8, RZ, RZ, 0x192 ;  /* 0x00000192ff087424 */ /* 0x000fe400078e00ff */
[----:B------:R-:W-:Y:S01]  /*7310*/  IMAD.MOV.U32 R13, RZ, RZ, RZ ;  /* 0x000000ffff0d7224 */ /* 0x000fe200078e00ff */
[----:B------:R-:W2:Y:S01]  /*7320*/  LDCU.64 UR6, c[0x4][0x78] ;  /* 0x01000f00ff0677ac */ /* 0x000ea20008000a00 */
[----:B------:R-:W3:Y:S01]  /*7330*/  LDC.64 R2, c[0x4][R3] ;  /* 0x0100000003027b82 */ /* 0x000ee20000000a00 */
[----:B------:R-:W5:Y:S01]  /*7340*/  LDCU.64 UR4, c[0x4][0x10] ;  /* 0x01000200ff0477ac */ /* 0x000f620008000a00 */
[----:B-1----:R-:W-:Y:S01]  /*7350*/  MOV R5, UR9 ;  /* 0x0000000900057c02 */ /* 0x002fe20008000f00 */
[----:B------:R-:W-:Y:S01]  /*7360*/  IMAD.U32 R4, RZ, RZ, UR8 ;  /* 0x00000008ff047e24 */ /* 0x000fe2000f8e00ff */
[----:B--2---:R-:W-:Y:S01]  /*7370*/  MOV R7, UR7 ;  /* 0x0000000700077c02 */ /* 0x004fe20008000f00 */
[----:B------:R-:W-:Y:S01]  /*7380*/  IMAD.U32 R6, RZ, RZ, UR6 ;  /* 0x00000006ff067e24 */ /* 0x000fe2000f8e00ff */
[----:B-----5:R-:W-:Y:S01]  /*7390*/  MOV R11, UR5 ;  /* 0x00000005000b7c02 */ /* 0x020fe20008000f00 */
[----:B------:R-:W-:Y:S02]  /*73a0*/  IMAD.U32 R10, RZ, RZ, UR4 ;  /* 0x00000004ff0a7e24 */ /* 0x000fe4000f8e00ff */
[----:B------:R-:W-:Y:S07]  /*73b0*/  LEPC R20, `(.L_x_117) ;  /* 0x000000001014794e */ /* 0x000fee0000000000 */
[----:B---34-:R-:W-:Y:S05]  /*73c0*/  CALL.ABS.NOINC R2 ;  /* 0x0000000002007343 */ /* 0x018fea0003c00000 */
.L_x_117:
[----:B------:R-:W-:Y:S01]  /*73d0*/  ISETP.NE.AND P0, PT, R58, RZ, PT ;  /* 0x000000ff3a00720c */ /* 0x000fe20003f05270 */
[----:B------:R-:W-:Y:S05]  /*73e0*/  WARPSYNC.ALL ;  /* 0x0000000000007948 */ /* 0x000fea0003800000 */
[----:B------:R-:W-:Y:S01]  /*73f0*/  R2UR UR4, R25 ;  /* 0x00000000190472ca */ /* 0x000fe200000e0000 */
[--C-:B----4-:R-:W-:Y:S01]  /*7400*/  HADD2.F32 R20, -RZ, R28.reuse.H0_H0 ;  /* 0x2000001cff147230 */ /* 0x110fe20000004100 */
[----:B------:R-:W-:Y:S01]  /*7410*/  BSSY.RECONVERGENT B0, `(.L_x_118) ;  /* 0x0000056000007945 */ /* 0x000fe20003800200 */
[----:B------:R-:W-:Y:S02]  /*7420*/  HADD2.F32 R21, -RZ, R28.H1_H1 ;  /* 0x3000001cff157230 */ /* 0x000fe40000004100 */
[--C-:B------:R-:W-:Y:S02]  /*7430*/  HADD2.F32 R25, -RZ, R29.reuse.H0_H0 ;  /* 0x2000001dff197230 */ /* 0x100fe40000004100 */
[----:B------:R-:W-:Y:S02]  /*7440*/  HADD2.F32 R28, -RZ, R30.H0_H0 ;  /* 0x2000001eff1c7230 */ /* 0x000fe40000004100 */
[--C-:B------:R-:W-:Y:S02]  /*7450*/  HADD2.F32 R32, -RZ, R36.reuse.H0_H0 ;  /* 0x20000024ff207230 */ /* 0x100fe40000004100 */
[----:B------:R-:W-:Y:S02]  /*7460*/  HADD2.F32 R33, -RZ, R36.H1_H1 ;  /* 0x30000024ff217230 */ /* 0x000fe40000004100 */
[----:B------:R-:W1:Y:S01]  /*7470*/  LDTM.16dp256bit.x4 R4, tmem[UR4+0x20] ;  /* 0x00002004000479ee */ /* 0x000e620008120000 */
[----:B------:R-:W-:Y:S01]  /*7480*/  NOP ;  /* 0x0000000000007918 */ /* 0x000fe20000000000 */
[----:B------:R-:W-:Y:S01]  /*7490*/  R2UR UR4, R27 ;  /* 0x000000001b0472ca */ /* 0x000fe200000e0000 */
[----:B------:R-:W-:Y:S02]  /*74a0*/  HADD2.F32 R27, -RZ, R29.H1_H1 ;  /* 0x3000001dff1b7230 */ /* 0x000fe40000004100 */
[----:B------:R-:W-:Y:S02]  /*74b0*/  HADD2.F32 R29, -RZ, R30.H1_H1 ;  /* 0x3000001eff1d7230 */ /* 0x000fe40000004100 */
[--C-:B------:R-:W-:Y:S02]  /*74c0*/  HADD2.F32 R30, -RZ, R31.reuse.H0_H0 ;  /* 0x2000001fff1e7230 */ /* 0x100fe40000004100 */
[----:B------:R-:W-:Y:S02]  /*74d0*/  HADD2.F32 R31, -RZ, R31.H1_H1 ;  /* 0x3000001fff1f7230 */ /* 0x000fe40000004100 */
[--C-:B------:R-:W-:Y:S02]  /*74e0*/  HADD2.F32 R34, -RZ, R37.reuse.H0_H0 ;  /* 0x20000025ff227230 */ /* 0x100fe40000004100 */
[----:B------:R-:W-:Y:S02]  /*74f0*/  HADD2.F32 R35, -RZ, R37.H1_H1 ;  /* 0x30000025ff237230 */ /* 0x000fe40000004100 */
[----:B------:R-:W-:Y:S01]  /*7500*/  UIADD3 UR4, UPT, UPT, UR4, 0xe0, URZ ;  /* 0x000000e004047890 */ /* 0x000fe2000fffe0ff */
[--C-:B------:R-:W-:Y:S02]  /*7510*/  HADD2.F32 R36, -RZ, R38.reuse.H0_H0 ;  /* 0x20000026ff247230 */ /* 0x100fe40000004100 */
[----:B------:R-:W-:Y:S01]  /*7520*/  HADD2.F32 R37, -RZ, R38.H1_H1 ;  /* 0x30000026ff257230 */ /* 0x000fe20000004100 */
[----:B------:R-:W-:Y:S01]  /*7530*/  UPRMT UR4, UR54, 0x654, UR4 ;  /* 0x0000065436047896 */ /* 0x000fe20008000004 */
[--C-:B------:R-:W-:Y:S02]  /*7540*/  HADD2.F32 R38, -RZ, R39.reuse.H0_H0 ;  /* 0x20000027ff267230 */ /* 0x100fe40000004100 */
[----:B------:R-:W-:Y:S02]  /*7550*/  HADD2.F32 R39, -RZ, R39.H1_H1 ;  /* 0x30000027ff277230 */ /* 0x000fe40000004100 */
[C---:B-1----:R-:W-:Y:S01]  /*7560*/  FMUL R4, R24.reuse, R4 ;  /* 0x0000000418047220 */ /* 0x042fe20000400000 */
[C---:B------:R-:W-:Y:S01]  /*7570*/  FMUL R5, R24.reuse, R5 ;  /* 0x0000000518057220 */ /* 0x040fe20000400000 */
[C---:B------:R-:W-:Y:S01]  /*7580*/  FMUL R6, R24.reuse, R6 ;  /* 0x0000000618067220 */ /* 0x040fe20000400000 */
[----:B------:R-:W-:Y:S01]  /*7590*/  FMUL R7, R24, R7 ;  /* 0x0000000718077220 */ /* 0x000fe20000400000 */
[----:B------:R-:W-:Y:S01]  /*75a0*/  SYNCS.ARRIVE.TRANS64.RED.A1T0 RZ, [UR4], RZ ;  /* 0x000000ffffff79a7 */ /* 0x000fe20008100404 */
[C---:B------:R-:W-:Y:S01]  /*75b0*/  FFMA R4, R26.reuse, R20, R4 ;  /* 0x000000141a047223 */ /* 0x040fe20000000004 */
[C---:B------:R-:W-:Y:S01]  /*75c0*/  FFMA R5, R26.reuse, R21, R5 ;  /* 0x000000151a057223 */ /* 0x040fe20000000005 */
[C---:B------:R-:W-:Y:S01]  /*75d0*/  FFMA R6, R26.reuse, R25, R6 ;  /* 0x000000191a067223 */ /* 0x040fe20000000006 */
[----:B------:R-:W-:Y:S01]  /*75e0*/  FFMA R7, R26, R27, R7 ;  /* 0x0000001b1a077223 */ /* 0x000fe20000000007 */
[C---:B------:R-:W-:Y:S01]  /*75f0*/  FMUL R8, R24.reuse, R8 ;  /* 0x0000000818087220 */ /* 0x040fe20000400000 */
[C---:B------:R-:W-:Y:S01]  /*7600*/  FMUL R9, R24.reuse, R9 ;  /* 0x0000000918097220 */ /* 0x040fe20000400000 */
[----:B------:R-:W-:Y:S01]  /*7610*/  F2FP.F16.F32.PACK_AB R4, R5, R4 ;  /* 0x000000040504723e */ /* 0x000fe200000000ff */
[----:B------:R-:W-:Y:S01]  /*7620*/  FMUL R10, R24, R10 ;  /* 0x0000000a180a7220 */ /* 0x000fe20000400000 */
[----:B------:R-:W-:Y:S01]  /*7630*/  F2FP.F16.F32.PACK_AB R5, R7, R6 ;  /* 0x000000060705723e */ /* 0x000fe200000000ff */
[C---:B------:R-:W-:Y:S01]  /*7640*/  FFMA R8, R26.reuse, R28, R8 ;  /* 0x0000001c1a087223 */ /* 0x040fe20000000008 */
[----:B------:R-:W-:Y:S01]  /*7650*/  FFMA R9, R26, R29, R9 ;  /* 0x0000001d1a097223 */ /* 0x000fe20000000009 */
[C---:B------:R-:W-:Y:S01]  /*7660*/  FMUL R11, R24.reuse, R11 ;  /* 0x0000000b180b7220 */ /* 0x040fe20000400000 */
[C---:B------:R-:W-:Y:S01]  /*7670*/  FMUL R0, R24.reuse, R12 ;  /* 0x0000000c18007220 */ /* 0x040fe20000400000 */
[----:B------:R-:W-:Y:S01]  /*7680*/  FMUL R2, R24, R13 ;  /* 0x0000000d18027220 */ /* 0x000fe20000400000 */
[----:B------:R-:W-:Y:S01]  /*7690*/  FFMA R10, R26, R30, R10 ;  /* 0x0000001e1a0a7223 */ /* 0x000fe2000000000a */
[----:B------:R-:W-:Y:S01]  /*76a0*/  FMUL R3, R24, R14 ;  /* 0x0000000e18037220 */ /* 0x000fe20000400000 */
[----:B------:R-:W-:Y:S01]  /*76b0*/  F2FP.F16.F32.PACK_AB R6, R9, R8 ;  /* 0x000000080906723e */ /* 0x000fe200000000ff */
[----:B------:R-:W-:Y:S01]  /*76c0*/  FFMA R11, R26, R31, R11 ;  /* 0x0000001f1a0b7223 */ /* 0x000fe2000000000b */
[C---:B------:R-:W-:Y:S01]  /*76d0*/  FMUL R15, R24.reuse, R15 ;  /* 0x0000000f180f7220 */ /* 0x040fe20000400000 */
[----:B------:R-:W-:Y:S01]  /*76e0*/  FMUL R12, R24, R16 ;  /* 0x00000010180c7220 */ /* 0x000fe20000400000 */
[----:B------:R-:W-:Y:S01]  /*76f0*/  FFMA R0, R26, R32, R0 ;  /* 0x000000201a007223 */ /* 0x000fe20000000000 */
[----:B------:R-:W-:Y:S01]  /*7700*/  MOV R8, UR45 ;  /* 0x0000002d00087c02 */ /* 0x000fe20008000f00 */
[----:B------:R-:W-:Y:S01]  /*7710*/  FMUL R13, R24, R17 ;  /* 0x00000011180d7220 */ /* 0x000fe20000400000 */
[----:B------:R-:W-:Y:S01]  /*7720*/  FFMA R2, R26, R33, R2 ;  /* 0x000000211a027223 */ /* 0x000fe20000000002 */
[----:B------:R-:W-:Y:S01]  /*7730*/  FMUL R14, R24, R18 ;  /* 0x00000012180e7220 */ /* 0x000fe20000400000 */
[C---:B------:R-:W-:Y:S01]  /*7740*/  FFMA R3, R26.reuse, R34, R3 ;  /* 0x000000221a037223 */ /* 0x040fe20000000003 */
[----:B------:R-:W-:Y:S01]  /*7750*/  FFMA R15, R26, R35, R15 ;  /* 0x000000231a0f7223 */ /* 0x000fe2000000000f */
[----:B------:R-:W-:Y:S01]  /*7760*/  FMUL R19, R24, R19 ;  /* 0x0000001318137220 */ /* 0x000fe20000400000 */
[----:B------:R-:W-:Y:S01]  /*7770*/  FFMA R12, R26, R36, R12 ;  /* 0x000000241a0c7223 */ /* 0x000fe2000000000c */
        /* <DEDUP_REMOVED lines=22> */
[----:B------:R-:W-:Y:S02]  /*78e0*/  ULEA UR5, UR45, UR44, 0xc ;  /* 0x0000002c2d057291 */ /* 0x000fe4000f8e60ff */
[----:B------:R-:W-:Y:S02]  /*78f0*/  UIADD3 UR9, UPT, UPT, UR49, 0x20, URZ ;  /* 0x0000002031097890 */ /* 0x000fe4000fffe0ff */
[----:B------:R-:W-:Y:S01]  /*7900*/  UIADD3 UR8, UPT, UPT, UR5, 0x200, URZ ;  /* 0x0000020005087890 */ /* 0x000fe2000fffe0ff */
[----:B------:R-:W-:Y:S01]  /*7910*/  UMOV UR10, UR50 ;  /* 0x00000032000a7c82 */ /* 0x000fe20008000000 */
[----:B------:R-:W-:Y:S01]  /*7920*/  UMOV UR11, UR36 ;  /* 0x00000024000b7c82 */ /* 0x000fe20008000000 */
[----:B--2---:R-:W-:Y:S04]  /*7930*/  UIADD3 UR4, UP0, UPT, UR6, 0x680, URZ ;  /* 0x0000068006047890 */ /* 0x004fe8000ff1e0ff */
[----:B------:R-:W-:Y:S09]  /*7940*/  UIADD3.X UR5, UPT, UPT, URZ, UR7, URZ, UP0, !UPT ;  /* 0x00000007ff057290 */ /* 0x000ff200087fe4ff */
[----:B------:R2:W-:Y:S02]  /*7950*/  UTMASTG.3D [UR8], [UR4] ;  /* 0x00000008040073b5 */ /* 0x0005e40008010000 */
[----:B--2---:R0:W-:Y:S02]  /*7960*/  UTMACMDFLUSH ;  /* 0x00000000000079b7 */ /* 0x0041e40000000000 */
.L_x_119:
[----:B------:R-:W-:Y:S05]  /*7970*/  BSYNC.RECONVERGENT B0 ;  /* 0x0000000000007941 */ /* 0x000fea0003800200 */
.L_x_118:
[----:B------:R-:W-:Y:S01]  /*7980*/  UIADD3 UR4, UPT, UPT, UR45, 0x1, URZ ;  /* 0x000000012d047890 */ /* 0x000fe2000fffe0ff */
[----:B------:R-:W-:Y:S03]  /*7990*/  BSSY.RECONVERGENT B0, `(.L_x_120) ;  /* 0x0000008000007945 */ /* 0x000fe60003800200 */
[----:B------:R-:W-:Y:S04]  /*79a0*/  UISETP.NE.AND UP0, UPT, UR4, 0x3, UPT ;  /* 0x000000030400788c */ /* 0x000fe8000bf05270 */
[----:B------:R-:W-:Y:S02]  /*79b0*/  UISETP.EQ.XOR UP1, UPT, UR47, 0x3, !UP0 ;  /* 0x000000032f00788c */ /* 0x000fe4000c722a70 */
[----:B------:R-:W-:Y:S02]  /*79c0*/  USEL UR46, UR4, URZ, UP0 ;  /* 0x000000ff042e7287 */ /* 0x000fe40008000000 */
[----:B------:R-:W-:Y:S04]  /*79d0*/  USEL UR5, URZ, 0x1, !UP1 ;  /* 0x00000001ff057887 */ /* 0x000fe8000c800000 */
[----:B------:R-:W-:Y:S01]  /*79e0*/  ULOP3.LUT UR55, UR55, UR5, URZ, 0x3c, !UPT ;  /* 0x0000000537377292 */ /* 0x000fe2000f8e3cff */
[----:B------:R-:W-:Y:S11]  /*79f0*/  @P0 BRA `(.L_x_121) ;  /* 0x0000000000040947 */ /* 0x000ff60003800000 */
[----:B------:R-:W-:Y:S04]  /*7a00*/  DEPBAR.LE SB0, 0x1 ;  /* 0x000080400000791a */ /* 0x000fe80000000000 */
.L_x_121:
[----:B------:R-:W-:Y:S05]  /*7a10*/  BSYNC.RECONVERGENT B0 ;  /* 0x0000000000007941 */ /* 0x000fea0003800200 */
.L_x_120:
[----:B------:R-:W-:Y:S01]  /*7a20*/  BAR.SYNC.DEFER_BLOCKING 0x1, 0x80 ;  /* 0x0042000000007b1d */ /* 0x000fe20000010000 */
[----:B------:R-:W-:Y:S01]  /*7a30*/  UISETP.NE.AND UP0, UPT, UR53, -0x2, UPT ;  /* 0xfffffffe3500788c */ /* 0x000fe2000bf05270 */
[----:B------:R-:W-:Y:S08]  /*7a40*/  IADD3 R22, PT, PT, R22, 0x1, RZ ;  /* 0x0000000116167810 */ /* 0x000ff00007ffe0ff */
[----:B------:R-:W-:Y:S05]  /*7a50*/  BRA.U !UP0, `(.L_x_122) ;  /* 0x0000000108287547 */ /* 0x000fea000b800000 */
[----:B------:R-:W-:Y:S01]  /*7a60*/  ISETP.NE.AND P0, PT, R62, RZ, PT ;  /* 0x000000ff3e00720c */ /* 0x000fe20003f05270 */
[----:B------:R-:W-:Y:S01]  /*7a70*/  IMAD.U32 R2, RZ, RZ, UR52 ;  /* 0x00000034ff027e24 */ /* 0x000fe2000f8e00ff */
[----:B------:R-:W-:Y:S01]  /*7a80*/  UIADD3 UR4, UPT, UPT, UR52, 0x1, URZ ;  /* 0x0000000134047890 */ /* 0x000fe2000fffe0ff */
[----:B------:R-:W-:Y:S03]  /*7a90*/  IMAD.U32 R0, RZ, RZ, UR54 ;  /* 0x00000036ff007e24 */ /* 0x000fe6000f8e00ff */
[----:B------:R-:W-:Y:S04]  /*7aa0*/  UISETP.NE.AND UP0, UPT, UR4, 0x3, UPT ;  /* 0x000000030400788c */ /* 0x000fe8000bf05270 */
[----:B------:R-:W-:Y:S03]  /*7ab0*/  USEL UR52, UR4, URZ, UP0 ;  /* 0x000000ff04347287 */ /* 0x000fe60008000000 */
[----:B------:R-:W-:Y:S05]  /*7ac0*/  @P0 LEA R2, R2, UR44, 0x3 ;  /* 0x0000002c02020c11 */ /* 0x000fea000f8e18ff */
[----:B------:R-:W-:Y:S05]  /*7ad0*/  @P0 VIADD R2, R2, 0x78 ;  /* 0x0000007802020836 */ /* 0x000fea0000000000 */
[----:B------:R-:W-:Y:S04]  /*7ae0*/  @P0 PRMT R0, R0, 0x654, R2 ;  /* 0x0000065400000816 */ /* 0x000fe80000000002 */
[----:B------:R2:W-:Y:S03]  /*7af0*/  @P0 SYNCS.ARRIVE.TRANS64.RED.A1T0 RZ, [R0+URZ], RZ ;  /* 0x000000ff00ff09a7 */ /* 0x0005e600081004ff */
.L_x_122:
[----:B------:R-:W-:Y:S01]  /*7b00*/  R2UR UR6, R61 ;  /* 0x000000003d0672ca */ /* 0x000fe200000e0000 */
[----:B------:R-:W-:Y:S01]  /*7b10*/  UIADD3 UR53, UPT, UPT, UR53, 0x2, URZ ;  /* 0x0000000235357890 */ /* 0x000fe2000fffe0ff */
[----:B------:R-:W-:Y:S02]  /*7b20*/  R2UR UR5, R51 ;  /* 0x00000000330572ca */ /* 0x000fe400000e0000 */
[----:B------:R-:W-:Y:S02]  /*7b30*/  R2UR UR4, R52 ;  /* 0x00000000340472ca */ /* 0x000fe400000e0000 */
[----:B------:R-:W-:Y:S02]  /*7b40*/  R2UR UR36, R59 ;  /* 0x000000003b2472ca */ /* 0x000fe400000e0000 */
[----:B------:R-:W-:Y:S02]  /*7b50*/  ISETP.NE.AND P0, PT, R54, 0x2, PT ;  /* 0x000000023600780c */ /* 0x000fe40003f05270 */
[----:B------:R-:W-:Y:S02]  /*7b60*/  ISETP.NE.AND P1, PT, R22, 0x4, PT ;  /* 0x000000041600780c */ /* 0x000fe40003f25270 */
[----:B------:R-:W-:Y:S01]  /*7b70*/  SEL R2, RZ, 0x1, P0 ;  /* 0x00000001ff027807 */ /* 0x000fe20000000000 */
[----:B------:R-:W-:Y:S01]  /*7b80*/  UISETP.NE.AND UP0, UPT, UR6, URZ, UPT ;  /* 0x000000ff0600728c */ /* 0x000fe2000bf05270 */
[----:B--2---:R-:W-:Y:S01]  /*7b90*/  SEL R0, RZ, 0x1, P1 ;  /* 0x00000001ff007807 */ /* 0x004fe20000800000 */
[----:B------:R-:W-:Y:S01]  /*7ba0*/  UIADD3 UR26, UPT, UPT, UR37, UR5, URZ ;  /* 0x00000005251a7290 */ /* 0x000fe2000fffe0ff */
[----:B------:R-:W-:Y:S01]  /*7bb0*/  LOP3.LUT R55, R55, R2, RZ, 0x3c, !PT ;  /* 0x0000000237377212 */ /* 0x000fe200078e3cff */
[----:B------:R-:W-:Y:S01]  /*7bc0*/  UIADD3 UR25, UPT, UPT, UR38, UR4, URZ ;  /* 0x0000000426197290 */ /* 0x000fe2000fffe0ff */
[----:B------:R-:W-:Y:S02]  /*7bd0*/  LOP3.LUT R56, R56, R0, RZ, 0x3c, !PT ;  /* 0x0000000038387212 */ /* 0x000fe400078e3cff */
[----:B------:R-:W-:Y:S02]  /*7be0*/  SEL R54, R54, RZ, P0 ;  /* 0x000000ff36367207 */ /* 0x000fe40000000000 */
[----:B------:R-:W-:Y:S01]  /*7bf0*/  SEL R22, R22, RZ, P1 ;  /* 0x000000ff16167207 */ /* 0x000fe20000800000 */
[----:B------:R-:W-:Y:S06]  /*7c00*/  BRA.U UP0, `(.L_x_123) ;  /* 0xffffffdd00787547 */ /* 0x000fec000b83ffff */
[----:B------:R-:W2:Y:S01]  /*7c10*/  LDCU.64 UR4, c[0x0][0x888] ;  /* 0x00011100ff0477ac */ /* 0x000ea20008000a00 */
[----:B------:R-:W3:Y:S01]  /*7c20*/  LDCU.64 UR6, c[0x0][0x890] ;  /* 0x00011200ff0677ac */ /* 0x000ee20008000a00 */
[----:B--2---:R-:W-:Y:S02]  /*7c30*/  ISETP.NE.U32.AND P2, PT, RZ, UR4, PT ;  /* 0x00000004ff007c0c */ /* 0x004fe4000bf45070 */
[----:B---3--:R-:W-:Y:S02]  /*7c40*/  ISETP.NE.U32.AND P1, PT, RZ, UR6, PT ;  /* 0x00000006ff007c0c */ /* 0x008fe4000bf25070 */
[----:B------:R-:W-:Y:S02]  /*7c50*/  ISETP.NE.AND.EX P2, PT, RZ, UR5, PT, P2 ;  /* 0x00000005ff007c0c */ /* 0x000fe4000bf45320 */
[----:B------:R-:W-:-:S13]  /*7c60*/  ISETP.NE.AND.EX P0, PT, RZ, UR7, PT, P1 ;  /* 0x00000007ff007c0c */ /* 0x000fda000bf05310 */
[----:B------:R-:W-:Y:S05]  /*7c70*/  @P2 BRA P0, `(.L_x_124) ;  /* 0x00000000003c2947 */ /* 0x000fea0000000000 */
[----:B------:R-:W-:-:S13]  /*7c80*/  ISETP.NE.AND.EX P1, PT, RZ, UR7, PT, P1 ;  /* 0x00000007ff007c0c */ /* 0x000fda000bf25310 */
[----:B------:R-:W-:Y:S05]  /*7c90*/  @P1 BRA `(.L_x_125) ;  /* 0x00000000000c1947 */ /* 0x000fea0003800000 */
[----:B------:R-:W-:-:S13]  /*7ca0*/  FSETP.NEU.AND P0, PT, R26, RZ, PT ;  /* 0x000000ff1a00720b */ /* 0x000fda0003f0d000 */
[----:B------:R-:W-:Y:S05]  /*7cb0*/  @!P0 EXIT ;  /* 0x000000000000894d */ /* 0x000fea0003800000 */
[----:B------:R-:W-:Y:S05]  /*7cc0*/  BRA `(.L_x_124) ;  /* 0x0000000000287947 */ /* 0x000fea0003800000 */
.L_x_125:
[----:B------:R-:W-:Y:S01]  /*7cd0*/  ISETP.NE.AND P0, PT, R53, RZ, PT ;  /* 0x000000ff3500720c */ /* 0x000fe20003f05270 */
[----:B------:R-:W-:-:S12]  /*7ce0*/  BSSY.RECONVERGENT B0, `(.L_x_124) ;  /* 0x0000008000007945 */ /* 0x000fd80003800200 */
[----:B------:R-:W-:Y:S05]  /*7cf0*/  @P0 BRA `(.L_x_126) ;  /* 0x0000000000100947 */ /* 0x000fea0003800000 */
[----:B------:R-:W-:-:S04]  /*7d00*/  ISETP.NE.U32.AND P0, PT, RZ, UR4, PT ;  /* 0x00000004ff007c0c */ /* 0x000fc8000bf05070 */
[----:B------:R-:W-:-:S13]  /*7d10*/  ISETP.NE.AND.EX P0, PT, RZ, UR5, PT, P0 ;  /* 0x00000005ff007c0c */ /* 0x000fda000bf05300 */
[----:B------:R-:W-:Y:S05]  /*7d20*/  @!P0 EXIT ;  /* 0x000000000000894d */ /* 0x000fea0003800000 */
[----:B------:R-:W-:Y:S05]  /*7d30*/  BRA `(.L_x_127) ;  /* 0x0000000000087947 */ /* 0x000fea0003800000 */
.L_x_126:
[----:B------:R-:W-:-:S13]  /*7d40*/  FSETP.NEU.AND P0, PT, R26, RZ, PT ;  /* 0x000000ff1a00720b */ /* 0x000fda0003f0d000 */
[----:B------:R-:W-:Y:S05]  /*7d50*/  @!P0 EXIT ;  /* 0x000000000000894d */ /* 0x000fea0003800000 */
.L_x_127:
[----:B------:R-:W-:Y:S05]  /*7d60*/  BSYNC.RECONVERGENT B0 ;  /* 0x0000000000007941 */ /* 0x000fea0003800200 */
.L_x_124:
[----:B------:R-:W-:Y:S01]  /*7d70*/  ULEA UR6, UR52, UR44, 0x3 ;  /* 0x0000002c34067291 */ /* 0x000fe2000f8e18ff */
[----:B------:R-:W-:-:S04]  /*7d80*/  DEPBAR.LE SB0, 0x0 ;  /* 0x000080000000791a */ /* 0x000fc80000000000 */
[----:B------:R-:W-:-:S04]  /*7d90*/  UIADD3 UR6, UPT, UPT, UR6, 0x78, URZ ;  /* 0x0000007806067890 */ /* 0x000fc8000fffe0ff */
[----:B------:R-:W-:-:S09]  /*7da0*/  UPRMT UR6, UR54, 0x654, UR6 ;  /* 0x0000065436067896 */ /* 0x000fd20008000006 */
[----:B------:R-:W-:Y:S01]  /*7db0*/  SYNCS.ARRIVE.TRANS64.RED.A1T0 RZ, [UR6], RZ ;  /* 0x000000ffffff79a7 */ /* 0x000fe20008100406 */
[----:B------:R-:W-:Y:S05]  /*7dc0*/  EXIT ;  /* 0x000000000000794d */ /* 0x000fea0003800000 */
.L_x_24:
[----:B--2---:R2:W3:Y:S02]  /*7dd0*/  SYNCS.PHASECHK.TRANS64.TRYWAIT P0, [R0+URZ+0x110], R2 ;  /* 0x00011002000075a7 */ /* 0x0044e400080011ff */
[----:B---3--:R-:W-:Y:S05]  /*7de0*/  @!P0 NANOSLEEP.SYNCS 0x989680 ;  /* 0x009896800000895d */ /* 0x008fea0003900000 */
[----:B------:R-:W3:Y:S02]  /*7df0*/  @!P0 SYNCS.PHASECHK.TRANS64 P0, [R0+URZ+0x110], R2 ;  /* 0x00011002000085a7 */ /* 0x000ee400080010ff */
[----:B---3--:R-:W-:Y:S05]  /*7e00*/  @!P0 BRA `(.L_x_24) ;  /* 0xfffffffc00f08947 */ /* 0x008fea000383ffff */
[----:B------:R-:W-:Y:S05]  /*7e10*/  BRA `(.L_x_128) ;  /* 0xffffff9c00947947 */ /* 0x000fea000383ffff */
.L_x_27:
[----:B-1----:R-:W-:-:S07]  /*7e20*/  MOV R0, UR33 ;  /* 0x0000002100007c02 */ /* 0x002fce0008000f00 */
.L_x_129:
[----:B-1----:R1:W2:Y:S02]  /*7e30*/  SYNCS.PHASECHK.TRANS64.TRYWAIT P0, [R0+URZ+0x30], R3 ;  /* 0x00003003000075a7 */ /* 0x0022a400080011ff */
[----:B--2---:R-:W-:Y:S05]  /*7e40*/  @!P0 NANOSLEEP.SYNCS 0x989680 ;  /* 0x009896800000895d */ /* 0x004fea0003900000 */
[----:B------:R-:W2:Y:S02]  /*7e50*/  @!P0 SYNCS.PHASECHK.TRANS64 P0, [R0+URZ+0x30], R3 ;  /* 0x00003003000085a7 */ /* 0x000ea400080010ff */
[----:B--2---:R-:W-:Y:S05]  /*7e60*/  @!P0 BRA `(.L_x_129) ;  /* 0xfffffffc00f08947 */ /* 0x004fea000383ffff */
[----:B------:R-:W-:Y:S05]  /*7e70*/  BRA `(.L_x_26) ;  /* 0xffffff9c00e07947 */ /* 0x000fea000383ffff */
.L_x_36:
[----:B-1----:R-:W-:-:S07]  /*7e80*/  MOV R0, UR33 ;  /* 0x0000002100007c02 */ /* 0x002fce0008000f00 */
.L_x_130:
[----:B-1----:R1:W2:Y:S02]  /*7e90*/  SYNCS.PHASECHK.TRANS64.TRYWAIT P0, [R0+URZ+0x30], R3 ;  /* 0x00003003000075a7 */ /* 0x0022a400080011ff */
[----:B--2---:R-:W-:Y:S05]  /*7ea0*/  @!P0 NANOSLEEP.SYNCS 0x989680 ;  /* 0x009896800000895d */ /* 0x004fea0003900000 */
[----:B------:R-:W2:Y:S02]  /*7eb0*/  @!P0 SYNCS.PHASECHK.TRANS64 P0, [R0+URZ+0x30], R3 ;  /* 0x00003003000085a7 */ /* 0x000ea400080010ff */
[----:B--2---:R-:W-:Y:S05]  /*7ec0*/  @!P0 BRA `(.L_x_130) ;  /* 0xfffffffc00f08947 */ /* 0x004fea000383ffff */
[----:B------:R-:W-:Y:S05]  /*7ed0*/  BRA `(.L_x_35) ;  /* 0xffffffa000f07947 */ /* 0x000fea000383ffff */
.L_x_43:
[----:B-1----:R1:W4:Y:S02]  /*7ee0*/  SYNCS.PHASECHK.TRANS64.TRYWAIT P0, [R3+URZ+0xa0], R0 ;  /* 0x0000a000030075a7 */ /* 0x00232400080011ff */
[----:B----4-:R-:W-:Y:S05]  /*7ef0*/  @!P0 NANOSLEEP.SYNCS 0x989680 ;  /* 0x009896800000895d */ /* 0x010fea0003900000 */
[----:B------:R-:W4:Y:S02]  /*7f00*/  @!P0 SYNCS.PHASECHK.TRANS64 P0, [R3+URZ+0xa0], R0 ;  /* 0x0000a000030085a7 */ /* 0x000f2400080010ff */
[----:B----4-:R-:W-:Y:S05]  /*7f10*/  @!P0 BRA `(.L_x_43) ;  /* 0xfffffffc00f08947 */ /* 0x010fea000383ffff */
[----:B------:R-:W-:Y:S05]  /*7f20*/  BRA `(.L_x_131) ;  /* 0xffffffa400e07947 */ /* 0x000fea000383ffff */
.L_x_47:
[----:B------:R-:W-:-:S07]  /*7f30*/  MOV R0, UR4 ;  /* 0x0000000400007c02 */ /* 0x000fce0008000f00 */
.L_x_132:
[----:B-1----:R1:W2:Y:S02]  /*7f40*/  SYNCS.PHASECHK.TRANS64.TRYWAIT P0, [R0+URZ], R2 ;  /* 0x00000002000075a7 */ /* 0x0022a400080011ff */
[----:B--2---:R-:W-:Y:S05]  /*7f50*/  @!P0 NANOSLEEP.SYNCS 0x989680 ;  /* 0x009896800000895d */ /* 0x004fea0003900000 */
[----:B------:R-:W2:Y:S02]  /*7f60*/  @!P0 SYNCS.PHASECHK.TRANS64 P0, [R0+URZ], R2 ;  /* 0x00000002000085a7 */ /* 0x000ea400080010ff */
[----:B--2---:R-:W-:Y:S05]  /*7f70*/  @!P0 BRA `(.L_x_132) ;  /* 0xfffffffc00f08947 */ /* 0x004fea000383ffff */
[----:B------:R-:W-:Y:S05]  /*7f80*/  BRA `(.L_x_133) ;  /* 0xffffffac008c7947 */ /* 0x000fea000383ffff */
.L_x_48:
[----:B------:R-:W-:-:S07]  /*7f90*/  MOV R0, UR5 ;  /* 0x0000000500007c02 */ /* 0x000fce0008000f00 */
.L_x_134:
[----:B-1----:R1:W2:Y:S02]  /*7fa0*/  SYNCS.PHASECHK.TRANS64.TRYWAIT P0, [R0+URZ], R3 ;  /* 0x00000003000075a7 */ /* 0x0022a400080011ff */
[----:B--2---:R-:W-:Y:S05]  /*7fb0*/  @!P0 NANOSLEEP.SYNCS 0x989680 ;  /* 0x009896800000895d */ /* 0x004fea0003900000 */
[----:B------:R-:W2:Y:S02]  /*7fc0*/  @!P0 SYNCS.PHASECHK.TRANS64 P0, [R0+URZ], R3 ;  /* 0x00000003000085a7 */ /* 0x000ea400080010ff */
[----:B--2---:R-:W-:Y:S05]  /*7fd0*/  @!P0 BRA `(.L_x_134) ;  /* 0xfffffffc00f08947 */ /* 0x004fea000383ffff */
[----:B------:R-:W-:Y:S05]  /*7fe0*/  BRA `(.L_x_135) ;  /* 0xffffffac00987947 */ /* 0x000fea000383ffff */
.L_x_49:
[----:B------:R-:W-:-:S07]  /*7ff0*/  MOV R0, UR5 ;  /* 0x0000000500007c02 */ /* 0x000fce0008000f00 */
.L_x_136:
[----:B-1----:R1:W2:Y:S02]  /*8000*/  SYNCS.PHASECHK.TRANS64.TRYWAIT P0, [R0+URZ], R3 ;  /* 0x00000003000075a7 */ /* 0x0022a400080011ff */
[----:B--2---:R-:W-:Y:S05]  /*8010*/  @!P0 NANOSLEEP.SYNCS 0x989680 ;  /* 0x009896800000895d */ /* 0x004fea0003900000 */
[----:B------:R-:W2:Y:S02]  /*8020*/  @!P0 SYNCS.PHASECHK.TRANS64 P0, [R0+URZ], R3 ;  /* 0x00000003000085a7 */ /* 0x000ea400080010ff */
[----:B--2---:R-:W-:Y:S05]  /*8030*/  @!P0 BRA `(.L_x_136) ;  /* 0xfffffffc00f08947 */ /* 0x004fea000383ffff */
[----:B------:R-:W-:Y:S05]  /*8040*/  BRA `(.L_x_137) ;  /* 0xffffffac00a47947 */ /* 0x000fea000383ffff */
.L_x_50:
[----:B------:R-:W-:-:S07]  /*8050*/  MOV R0, UR5 ;  /* 0x0000000500007c02 */ /* 0x000fce0008000f00 */
.L_x_138:
[----:B-1----:R1:W2:Y:S02]  /*8060*/  SYNCS.PHASECHK.TRANS64.TRYWAIT P0, [R0+URZ], R3 ;  /* 0x00000003000075a7 */ /* 0x0022a400080011ff */
[----:B--2---:R-:W-:Y:S05]  /*8070*/  @!P0 NANOSLEEP.SYNCS 0x989680 ;  /* 0x009896800000895d */ /* 0x004fea0003900000 */
[----:B------:R-:W2:Y:S02]  /*8080*/  @!P0 SYNCS.PHASECHK.TRANS64 P0, [R0+URZ], R3 ;  /* 0x00000003000085a7 */ /* 0x000ea400080010ff */
[----:B--2---:R-:W-:Y:S05]  /*8090*/  @!P0 BRA `(.L_x_138) ;  /* 0xfffffffc00f08947 */ /* 0x004fea000383ffff */
[----:B------:R-:W-:Y:S05]  /*80a0*/  BRA `(.L_x_139) ;  /* 0xffffffac00b07947 */ /* 0x000fea000383ffff */
.L_x_51:
[----:B------:R-:W-:-:S07]  /*80b0*/  MOV R0, UR5 ;  /* 0x0000000500007c02 */ /* 0x000fce0008000f00 */
.L_x_140:
[----:B-1----:R1:W2:Y:S02]  /*80c0*/  SYNCS.PHASECHK.TRANS64.TRYWAIT P0, [R0+URZ], R3 ;  /* 0x00000003000075a7 */ /* 0x0022a400080011ff */
[----:B--2---:R-:W-:Y:S05]  /*80d0*/  @!P0 NANOSLEEP.SYNCS 0x989680 ;  /* 0x009896800000895d */ /* 0x004fea0003900000 */
[----:B------:R-:W2:Y:S02]  /*80e0*/  @!P0 SYNCS.PHASECHK.TRANS64 P0, [R0+URZ], R3 ;  /* 0x00000003000085a7 */ /* 0x000ea400080010ff */
[----:B--2---:R-:W-:Y:S05]  /*80f0*/  @!P0 BRA `(.L_x_140) ;  /* 0xfffffffc00f08947 */ /* 0x004fea000383ffff */
[----:B------:R-:W-:Y:S05]  /*8100*/  BRA `(.L_x_141) ;  /* 0xffffffac00bc7947 */ /* 0x000fea000383ffff */
.L_x_54:
[----:B-1----:R1:W2:Y:S02]  /*8110*/  SYNCS.PHASECHK.TRANS64.TRYWAIT P0, [R2+URZ+0x100], R4 ;  /* 0x00010004020075a7 */ /* 0x0022a400080011ff */
[----:B--2---:R-:W-:Y:S05]  /*8120*/  @!P0 NANOSLEEP.SYNCS 0x989680 ;  /* 0x009896800000895d */ /* 0x004fea0003900000 */
[----:B------:R-:W2:Y:S02]  /*8130*/  @!P0 SYNCS.PHASECHK.TRANS64 P0, [R2+URZ+0x100], R4 ;  /* 0x00010004020085a7 */ /* 0x000ea400080010ff */
[----:B--2---:R-:W-:Y:S05]  /*8140*/  @!P0 BRA `(.L_x_54) ;  /* 0xfffffffc00f08947 */ /* 0x004fea000383ffff */
[----:B------:R-:W-:Y:S05]  /*8150*/  BRA `(.L_x_142) ;  /* 0xffffffb000187947 */ /* 0x000fea000383ffff */
.L_x_55:
[----:B------:R-:W-:-:S07]  /*8160*/  MOV R2, UR4 ;  /* 0x0000000400027c02 */ /* 0x000fce0008000f00 */
.L_x_143:
[----:B-1----:R1:W2:Y:S02]  /*8170*/  SYNCS.PHASECHK.TRANS64.TRYWAIT P0, [R2+URZ+0xb0], R5 ;  /* 0x0000b005020075a7 */ /* 0x0022a400080011ff */
[----:B--2---:R-:W-:Y:S05]  /*8180*/  @!P0 NANOSLEEP.SYNCS 0x989680 ;  /* 0x009896800000895d */ /* 0x004fea0003900000 */
[----:B------:R-:W2:Y:S02]  /*8190*/  @!P0 SYNCS.PHASECHK.TRANS64 P0, [R2+URZ+0xb0], R5 ;  /* 0x0000b005020085a7 */ /* 0x000ea400080010ff */
[----:B--2---:R-:W-:Y:S05]  /*81a0*/  @!P0 BRA `(.L_x_143) ;  /* 0xfffffffc00f08947 */ /* 0x004fea000383ffff */
[----:B------:R-:W-:Y:S05]  /*81b0*/  BRA `(.L_x_144) ;  /* 0xffffffb000287947 */ /* 0x000fea000383ffff */
.L_x_56:
[----:B-1----:R1:W2:Y:S02]  /*81c0*/  SYNCS.PHASECHK.TRANS64.TRYWAIT P1, [R2+URZ+0xa0], R4 ;  /* 0x0000a004020075a7 */ /* 0x0022a400080211ff */
[----:B--2---:R-:W-:Y:S05]  /*81d0*/  @!P1 NANOSLEEP.SYNCS 0x989680 ;  /* 0x009896800000995d */ /* 0x004fea0003900000 */
[----:B------:R-:W2:Y:S02]  /*81e0*/  @!P1 SYNCS.PHASECHK.TRANS64 P1, [R2+URZ+0xa0], R4 ;  /* 0x0000a004020095a7 */ /* 0x000ea400080210ff */
[----:B--2---:R-:W-:Y:S05]  /*81f0*/  @!P1 BRA `(.L_x_56) ;  /* 0xfffffffc00f09947 */ /* 0x004fea000383ffff */
[----:B------:R-:W-:Y:S05]  /*8200*/  BRA `(.L_x_145) ;  /* 0xffffffb000587947 */ /* 0x000fea000383ffff */
.L_x_59:
[----:B------:R-:W-:-:S07]  /*8210*/  MOV R0, UR4 ;  /* 0x0000000400007c02 */ /* 0x000fce0008000f00 */
.L_x_146:
[----:B-1----:R1:W2:Y:S02]  /*8220*/  SYNCS.PHASECHK.TRANS64.TRYWAIT P0, [R0+URZ+0xb0], R2 ;  /* 0x0000b002000075a7 */ /* 0x0022a400080011ff */
[----:B--2---:R-:W-:Y:S05]  /*8230*/  @!P0 NANOSLEEP.SYNCS 0x989680 ;  /* 0x009896800000895d */ /* 0x004fea0003900000 */
[----:B------:R-:W2:Y:S02]  /*8240*/  @!P0 SYNCS.PHASECHK.TRANS64 P0, [R0+URZ+0xb0], R2 ;  /* 0x0000b002000085a7 */ /* 0x000ea400080010ff */
[----:B--2---:R-:W-:Y:S05]  /*8250*/  @!P0 BRA `(.L_x_146) ;  /* 0xfffffffc00f08947 */ /* 0x004fea000383ffff */
[----:B------:R-:W-:Y:S05]  /*8260*/  BRA `(.L_x_58) ;  /* 0xffffffb000ac7947 */ /* 0x000fea000383ffff */
.L_x_66:
[----:B-1----:R1:W2:Y:S02]  /*8270*/  SYNCS.PHASECHK.TRANS64.TRYWAIT P1, [R0+URZ+0xa0], R2 ;  /* 0x0000a002000075a7 */ /* 0x0022a400080211ff */
[----:B--2---:R-:W-:Y:S05]  /*8280*/  @!P1 NANOSLEEP.SYNCS 0x989680 ;  /* 0x009896800000995d */ /* 0x004fea0003900000 */
[----:B------:R-:W2:Y:S02]  /*8290*/  @!P1 SYNCS.PHASECHK.TRANS64 P1, [R0+URZ+0xa0], R2 ;  /* 0x0000a002000095a7 */ /* 0x000ea400080210ff */
[----:B--2---:R-:W-:Y:S05]  /*82a0*/  @!P1 BRA `(.L_x_66) ;  /* 0xfffffffc00f09947 */ /* 0x004fea000383ffff */
[----:B------:R-:W-:Y:S05]  /*82b0*/  BRA `(.L_x_147) ;  /* 0xffffffb800407947 */ /* 0x000fea000383ffff */
.L_x_67:
[----:B------:R-:W-:-:S07]  /*82c0*/  MOV R2, UR46 ;  /* 0x0000002e00027c02 */ /* 0x000fce0008000f00 */
.L_x_148:
[----:B-1----:R1:W2:Y:S02]  /*82d0*/  SYNCS.PHASECHK.TRANS64.TRYWAIT P0, [R2+URZ+0xe0], R0 ;  /* 0x0000e000020075a7 */ /* 0x0022a400080011ff */
[----:B--2---:R-:W-:Y:S05]  /*82e0*/  @!P0 NANOSLEEP.SYNCS 0x989680 ;  /* 0x009896800000895d */ /* 0x004fea0003900000 */
[----:B------:R-:W2:Y:S02]  /*82f0*/  @!P0 SYNCS.PHASECHK.TRANS64 P0, [R2+URZ+0xe0], R0 ;  /* 0x0000e000020085a7 */ /* 0x000ea400080010ff */
[----:B--2---:R-:W-:Y:S05]  /*8300*/  @!P0 BRA `(.L_x_148) ;  /* 0xfffffffc00f08947 */ /* 0x004fea000383ffff */
[----:B------:R-:W-:Y:S05]  /*8310*/  BRA `(.L_x_149) ;  /* 0xffffffb800907947 */ /* 0x000fea000383ffff */
.L_x_70:
[----:B------:R-:W-:Y:S07]  /*8320*/  MOV R0, UR7 ;  /* 0x0000000700007c02 */ /* 0x000fee0008000f00 */
.L_x_150:
[----:B-1----:R1:W2:Y:S02]  /*8330*/  SYNCS.PHASECHK.TRANS64.TRYWAIT P0, [R0+URZ], R2 ;  /* 0x00000002000075a7 */ /* 0x0022a400080011ff */
[----:B--2---:R-:W-:Y:S05]  /*8340*/  @!P0 NANOSLEEP.SYNCS 0x989680 ;  /* 0x009896800000895d */ /* 0x004fea0003900000 */
[----:B------:R-:W2:Y:S02]  /*8350*/  @!P0 SYNCS.PHASECHK.TRANS64 P0, [R0+URZ], R2 ;  /* 0x00000002000085a7 */ /* 0x000ea400080010ff */
[----:B--2---:R-:W-:Y:S05]  /*8360*/  @!P0 BRA `(.L_x_150) ;  /* 0xfffffffc00f08947 */ /* 0x004fea000383ffff */
[----:B------:R-:W-:Y:S05]  /*8370*/  BRA `(.L_x_69) ;  /* 0xffffffb800ac7947 */ /* 0x000fea000383ffff */
.L_x_73:
[----:B------:R-:W-:-:S07]  /*8380*/  MOV R0, UR4 ;  /* 0x0000000400007c02 */ /* 0x000fce0008000f00 */
.L_x_151:
[----:B--2---:R2:W4:Y:S02]  /*8390*/  SYNCS.PHASECHK.TRANS64.TRYWAIT P0, [R0+URZ], R2 ;  /* 0x00000002000075a7 */ /* 0x00452400080011ff */
[----:B----4-:R-:W-:Y:S05]  /*83a0*/  @!P0 NANOSLEEP.SYNCS 0x989680 ;  /* 0x009896800000895d */ /* 0x010fea0003900000 */
[----:B------:R-:W4:Y:S02]  /*83b0*/  @!P0 SYNCS.PHASECHK.TRANS64 P0, [R0+URZ], R2 ;  /* 0x00000002000085a7 */ /* 0x000f2400080010ff */
[----:B----4-:R-:W-:Y:S05]  /*83c0*/  @!P0 BRA `(.L_x_151) ;  /* 0xfffffffc00f08947 */ /* 0x010fea000383ffff */
[----:B------:R-:W-:Y:S05]  /*83d0*/  BRA `(.L_x_152) ;  /* 0xffffffbc00d87947 */ /* 0x000fea000383ffff */
.L_x_74:
[----:B------:R-:W-:-:S07]  /*83e0*/  MOV R0, UR5 ;  /* 0x0000000500007c02 */ /* 0x000fce0008000f00 */
.L_x_153:
[----:B-1----:R1:W2:Y:S02]  /*83f0*/  SYNCS.PHASECHK.TRANS64.TRYWAIT P0, [R0+URZ], R3 ;  /* 0x00000003000075a7 */ /* 0x0022a400080011ff */
[----:B--2---:R-:W-:Y:S05]  /*8400*/  @!P0 NANOSLEEP.SYNCS 0x989680 ;  /* 0x009896800000895d */ /* 0x004fea0003900000 */
[----:B------:R-:W2:Y:S02]  /*8410*/  @!P0 SYNCS.PHASECHK.TRANS64 P0, [R0+URZ], R3 ;  /* 0x00000003000085a7 */ /* 0x000ea400080010ff */
[----:B--2---:R-:W-:Y:S05]  /*8420*/  @!P0 BRA `(.L_x_153) ;  /* 0xfffffffc00f08947 */ /* 0x004fea000383ffff */
[----:B------:R-:W-:Y:S05]  /*8430*/  BRA `(.L_x_154) ;  /* 0xffffffbc00e47947 */ /* 0x000fea000383ffff */
.L_x_75:
[----:B------:R-:W-:-:S07]  /*8440*/  MOV R0, UR5 ;  /* 0x0000000500007c02 */ /* 0x000fce0008000f00 */
.L_x_155:
[----:B-1----:R1:W2:Y:S02]  /*8450*/  SYNCS.PHASECHK.TRANS64.TRYWAIT P0, [R0+URZ], R3 ;  /* 0x00000003000075a7 */ /* 0x0022a400080011ff */
[----:B--2---:R-:W-:Y:S05]  /*8460*/  @!P0 NANOSLEEP.SYNCS 0x989680 ;  /* 0x009896800000895d */ /* 0x004fea0003900000 */
[----:B------:R-:W2:Y:S02]  /*8470*/  @!P0 SYNCS.PHASECHK.TRANS64 P0, [R0+URZ], R3 ;  /* 0x00000003000085a7 */ /* 0x000ea400080010ff */
[----:B--2---:R-:W-:Y:S05]  /*8480*/  @!P0 BRA `(.L_x_155) ;  /* 0xfffffffc00f08947 */ /* 0x004fea000383ffff */
[----:B------:R-:W-:Y:S05]  /*8490*/  BRA `(.L_x_156) ;  /* 0xffffffbc00f07947 */ /* 0x000fea000383ffff */
.L_x_76:
[----:B-1----:R-:W-:-:S07]  /*84a0*/  MOV R0, UR4 ;  /* 0x0000000400007c02 */ /* 0x002fce0008000f00 */
.L_x_157:
[----:B-1----:R1:W2:Y:S02]  /*84b0*/  SYNCS.PHASECHK.TRANS64.TRYWAIT P0, [R0+URZ], R2 ;  /* 0x00000002000075a7 */ /* 0x0022a400080011ff */
[----:B--2---:R-:W-:Y:S05]  /*84c0*/  @!P0 NANOSLEEP.SYNCS 0x989680 ;  /* 0x009896800000895d */ /* 0x004fea0003900000 */
[----:B------:R-:W2:Y:S02]  /*84d0*/  @!P0 SYNCS.PHASECHK.TRANS64 P0, [R0+URZ], R2 ;  /* 0x00000002000085a7 */ /* 0x000ea400080010ff */
[----:B--2---:R-:W-:Y:S05]  /*84e0*/  @!P0 BRA `(.L_x_157) ;  /* 0xfffffffc00f08947 */ /* 0x004fea000383ffff */
[----:B------:R-:W-:Y:S05]  /*84f0*/  BRA `(.L_x_158) ;  /* 0xffffffbc00fc7947 */ /* 0x000fea000383ffff */
.L_x_81:
[----:B---3--:R3:W1:Y:S02]  /*8500*/  SYNCS.PHASECHK.TRANS64.TRYWAIT P0, [R12+URZ+0xa0], R0 ;  /* 0x0000a0000c0075a7 */ /* 0x00866400080011ff */
[----:B-1----:R-:W-:Y:S05]  /*8510*/  @!P0 NANOSLEEP.SYNCS 0x989680 ;  /* 0x009896800000895d */ /* 0x002fea0003900000 */
[----:B------:R-:W1:Y:S02]  /*8520*/  @!P0 SYNCS.PHASECHK.TRANS64 P0, [R12+URZ+0xa0], R0 ;  /* 0x0000a0000c0085a7 */ /* 0x000e6400080010ff */
[----:B-1----:R-:W-:Y:S05]  /*8530*/  @!P0 BRA `(.L_x_81) ;  /* 0xfffffffc00f08947 */ /* 0x002fea000383ffff */
[----:B------:R-:W-:Y:S05]  /*8540*/  BRA `(.L_x_159) ;  /* 0xffffffc4000c7947 */ /* 0x000fea000383ffff */
.L_x_84:
[----:B-1----:R-:W-:Y:S07]  /*8550*/  MOV R0, UR24 ;  /* 0x0000001800007c02 */ /* 0x002fee0008000f00 */
.L_x_160:
[----:B-1----:R1:W2:Y:S02]  /*8560*/  SYNCS.PHASECHK.TRANS64.TRYWAIT P2, [R0+URZ+0x98], R6 ;  /* 0x00009806000075a7 */ /* 0x0022a400080411ff */
[----:B--2---:R-:W-:Y:S05]  /*8570*/  @!P2 NANOSLEEP.SYNCS 0x989680 ;  /* 0x009896800000a95d */ /* 0x004fea0003900000 */
[----:B------:R-:W2:Y:S02]  /*8580*/  @!P2 SYNCS.PHASECHK.TRANS64 P2, [R0+URZ+0x98], R6 ;  /* 0x000098060000a5a7 */ /* 0x000ea400080410ff */
[----:B--2---:R-:W-:Y:S05]  /*8590*/  @!P2 BRA `(.L_x_160) ;  /* 0xfffffffc00f0a947 */ /* 0x004fea000383ffff */
[----:B------:R-:W-:Y:S05]  /*85a0*/  BRA `(.L_x_83) ;  /* 0xffffffc800707947 */ /* 0x000fea000383ffff */
.L_x_87:
[----:B------:R-:W-:Y:S07]  /*85b0*/  MOV R0, UR4 ;  /* 0x0000000400007c02 */ /* 0x000fee0008000f00 */
.L_x_161:
[----:B-1----:R1:W2:Y:S02]  /*85c0*/  SYNCS.PHASECHK.TRANS64.TRYWAIT P0, [R0+URZ+0x78], R9 ;  /* 0x00007809000075a7 */ /* 0x0022a400080011ff */
[----:B--2---:R-:W-:Y:S05]  /*85d0*/  @!P0 NANOSLEEP.SYNCS 0x989680 ;  /* 0x009896800000895d */ /* 0x004fea0003900000 */
[----:B------:R-:W2:Y:S02]  /*85e0*/  @!P0 SYNCS.PHASECHK.TRANS64 P0, [R0+URZ+0x78], R9 ;  /* 0x00007809000085a7 */ /* 0x000ea400080010ff */
[----:B--2---:R-:W-:Y:S05]  /*85f0*/  @!P0 BRA `(.L_x_161) ;  /* 0xfffffffc00f08947 */ /* 0x004fea000383ffff */
[----:B------:R-:W-:Y:S05]  /*8600*/  BRA `(.L_x_162) ;  /* 0xffffffc800d07947 */ /* 0x000fea000383ffff */
.L_x_88:
[----:B------:R-:W-:Y:S07]  /*8610*/  MOV R6, UR5 ;  /* 0x0000000500067c02 */ /* 0x000fee0008000f00 */
.L_x_163:
[----:B-1----:R1:W2:Y:S02]  /*8620*/  SYNCS.PHASECHK.TRANS64.TRYWAIT P0, [R6+URZ+0x78], R0 ;  /* 0x00007800060075a7 */ /* 0x0022a400080011ff */
[----:B--2---:R-:W-:Y:S05]  /*8630*/  @!P0 NANOSLEEP.SYNCS 0x989680 ;  /* 0x009896800000895d */ /* 0x004fea0003900000 */
[----:B------:R-:W2:Y:S02]  /*8640*/  @!P0 SYNCS.PHASECHK.TRANS64 P0, [R6+URZ+0x78], R0 ;  /* 0x00007800060085a7 */ /* 0x000ea400080010ff */
[----:B--2---:R-:W-:Y:S05]  /*8650*/  @!P0 BRA `(.L_x_163) ;  /* 0xfffffffc00f08947 */ /* 0x004fea000383ffff */
[----:B------:R-:W-:Y:S05]  /*8660*/  BRA `(.L_x_164) ;  /* 0xffffffcc002c7947 */ /* 0x000fea000383ffff */
.L_x_90:
[----:B------:R-:W-:-:S07]  /*8670*/  MOV R0, UR4 ;  /* 0x0000000400007c02 */ /* 0x000fce0008000f00 */
.L_x_165:
[----:B-1----:R1:W2:Y:S02]  /*8680*/  SYNCS.PHASECHK.TRANS64.TRYWAIT P0, [R0+URZ], R2 ;  /* 0x00000002000075a7 */ /* 0x0022a400080011ff */
[----:B--2---:R-:W-:Y:S05]  /*8690*/  @!P0 NANOSLEEP.SYNCS 0x989680 ;  /* 0x009896800000895d */ /* 0x004fea0003900000 */
[----:B------:R-:W2:Y:S02]  /*86a0*/  @!P0 SYNCS.PHASECHK.TRANS64 P0, [R0+URZ], R2 ;  /* 0x00000002000085a7 */ /* 0x000ea400080010ff */
[----:B--2---:R-:W-:Y:S05]  /*86b0*/  @!P0 BRA `(.L_x_165) ;  /* 0xfffffffc00f08947 */ /* 0x004fea000383ffff */
[----:B------:R-:W-:Y:S05]  /*86c0*/  BRA `(.L_x_166) ;  /* 0xffffffcc00bc7947 */ /* 0x000fea000383ffff */
.L_x_91:
[----:B------:R-:W-:-:S07]  /*86d0*/  MOV R0, UR5 ;  /* 0x0000000500007c02 */ /* 0x000fce0008000f00 */
.L_x_167:
[----:B-1----:R1:W2:Y:S02]  /*86e0*/  SYNCS.PHASECHK.TRANS64.TRYWAIT P0, [R0+URZ], R2 ;  /* 0x00000002000075a7 */ /* 0x0022a400080011ff */
[----:B--2---:R-:W-:Y:S05]  /*86f0*/  @!P0 NANOSLEEP.SYNCS 0x989680 ;  /* 0x009896800000895d */ /* 0x004fea0003900000 */
[----:B------:R-:W2:Y:S02]  /*8700*/  @!P0 SYNCS.PHASECHK.TRANS64 P0, [R0+URZ], R2 ;  /* 0x00000002000085a7 */ /* 0x000ea400080010ff */
[----:B--2---:R-:W-:Y:S05]  /*8710*/  @!P0 BRA `(.L_x_167) ;  /* 0xfffffffc00f08947 */ /* 0x004fea000383ffff */
[----:B------:R-:W-:Y:S05]  /*8720*/  BRA `(.L_x_168) ;  /* 0xffffffcc00c87947 */ /* 0x000fea000383ffff */
.L_x_93:
[----:B--2---:R2:W4:Y:S02]  /*8730*/  SYNCS.PHASECHK.TRANS64.TRYWAIT P0, [R0+URZ+0xa0], R2 ;  /* 0x0000a002000075a7 */ /* 0x00452400080011ff */
[----:B----4-:R-:W-:Y:S05]  /*8740*/  @!P0 NANOSLEEP.SYNCS 0x989680 ;  /* 0x009896800000895d */ /* 0x010fea0003900000 */
[----:B------:R-:W4:Y:S02]  /*8750*/  @!P0 SYNCS.PHASECHK.TRANS64 P0, [R0+URZ+0xa0], R2 ;  /* 0x0000a002000085a7 */ /* 0x000f2400080010ff */
[----:B----4-:R-:W-:Y:S05]  /*8760*/  @!P0 BRA `(.L_x_93) ;  /* 0xfffffffc00f08947 */ /* 0x010fea000383ffff */
[----:B------:R-:W-:Y:S05]  /*8770*/  BRA `(.L_x_169) ;  /* 0xffffffd000b07947 */ /* 0x000fea000383ffff */
.L_x_103:
[----:B-1----:R1:W2:Y:S02]  /*8780*/  SYNCS.PHASECHK.TRANS64.TRYWAIT P0, [R2+URZ+0x60], R4 ;  /* 0x00006004020075a7 */ /* 0x0022a400080011ff */
[----:B--2---:R-:W-:Y:S05]  /*8790*/  @!P0 NANOSLEEP.SYNCS 0x989680 ;  /* 0x009896800000895d */ /* 0x004fea0003900000 */
[----:B------:R-:W2:Y:S02]  /*87a0*/  @!P0 SYNCS.PHASECHK.TRANS64 P0, [R2+URZ+0x60], R4 ;  /* 0x00006004020085a7 */ /* 0x000ea400080010ff */
[----:B--2---:R-:W-:Y:S05]  /*87b0*/  @!P0 BRA `(.L_x_103) ;  /* 0xfffffffc00f08947 */ /* 0x004fea000383ffff */
[----:B------:R-:W-:Y:S05]  /*87c0*/  BRA `(.L_x_102) ;  /* 0xffffffe000047947 */ /* 0x000fea000383ffff */
.L_x_105:
[----:B-1----:R1:W3:Y:S02]  /*87d0*/  SYNCS.PHASECHK.TRANS64.TRYWAIT P1, [R27+URZ+0xc0], R3 ;  /* 0x0000c0031b0075a7 */ /* 0x0022e400080211ff */
[----:B---3--:R-:W-:Y:S05]  /*87e0*/  @!P1 NANOSLEEP.SYNCS 0x989680 ;  /* 0x009896800000995d */ /* 0x008fea0003900000 */
[----:B------:R-:W3:Y:S02]  /*87f0*/  @!P1 SYNCS.PHASECHK.TRANS64 P1, [R27+URZ+0xc0], R3 ;  /* 0x0000c0031b0095a7 */ /* 0x000ee400080210ff */
[----:B---3--:R-:W-:Y:S05]  /*8800*/  @!P1 BRA `(.L_x_105) ;  /* 0xfffffffc00f09947 */ /* 0x008fea000383ffff */
[----:B------:R-:W-:Y:S05]  /*8810*/  BRA `(.L_x_104) ;  /* 0xffffffe000547947 */ /* 0x000fea000383ffff */
.L_x_116:
[----:B-1----:R1:W2:Y:S02]  /*8820*/  SYNCS.PHASECHK.TRANS64.TRYWAIT P0, [R2+URZ+0x60], R64 ;  /* 0x00006040020075a7 */ /* 0x0022a400080011ff */
[----:B--2---:R-:W-:Y:S05]  /*8830*/  @!P0 NANOSLEEP.SYNCS 0x989680 ;  /* 0x009896800000895d */ /* 0x004fea0003900000 */
[----:B------:R-:W2:Y:S02]  /*8840*/  @!P0 SYNCS.PHASECHK.TRANS64 P0, [R2+URZ+0x60], R64 ;  /* 0x00006040020085a7 */ /* 0x000ea400080010ff */
[----:B--2---:R-:W-:Y:S05]  /*8850*/  @!P0 BRA `(.L_x_116) ;  /* 0xfffffffc00f08947 */ /* 0x004fea000383ffff */
[----:B------:R-:W-:Y:S05]  /*8860*/  BRA `(.L_x_115) ;  /* 0xffffffe800687947 */ /* 0x000fea000383ffff */
        .weak           $__internal_0_$__cuda_sm10x_tcgen05_guardrail_trap_col_being_dealloced_not_returned_by_alloc
        .type           $__internal_0_$__cuda_sm10x_tcgen05_guardrail_trap_col_being_dealloced_not_returned_by_alloc,@function
        .size           $__internal_0_$__cuda_sm10x_tcgen05_guardrail_trap_col_being_dealloced_not_returned_by_alloc,($__internal_1_$__cuda_sm10x_tcgen05_guardrail_trap_phase_invalid_during_alloc - $__internal_0_$__cuda_sm10x_tcgen05_guardrail_trap_col_being_dealloced_not_returned_by_alloc)
$__internal_0_$__cuda_sm10x_tcgen05_guardrail_trap_col_being_dealloced_not_returned_by_alloc:
[----:B------:R-:W-:Y:S05]  /*8870*/  BPT.TRAP 0x1 ;  /* 0x000000040000795c */ /* 0x000fea0000300000 */
[----:B------:R-:W-:-:S04]  /*8880*/  HFMA2 R3, -RZ, RZ, 0, 0 ;  /* 0x00000000ff037431 */ /* 0x000fc800000001ff */
[----:B------:R-:W-:Y:S05]  /*8890*/  RET.REL.NODEC R2 `(_ZN7cutlass13device_kernelINS_4gemm6kernel13GemmUniversalIN4cute5tupleIJiiiiEEENS1_10collective13CollectiveMmaINS1_35MainloopSm100TmaUmmaWarpSpecializedILi6ELi2ELi4ENS5_IJNS4_1CILi4EEESB_NSA_ILi1EEEEEEEENS5_IJNSA_ILi64EEESF_NSA_ILi128EEEEEENS_6half_tENS5_IJlSC_lEEESI_SJ_NS4_8TiledMMAINS4_8MMA_AtomIJNS4_20SM100_MMA_F16BF16_SSISI_SI_fLi64ELi64ELNS4_4UMMA5MajorE0ELSO_0ELNSN_7ScaleInE0ELSP_0EEEEEENS4_6LayoutINS5_IJSC_SC_SC_EEENS5_IJNSA_ILi0EEESU_SU_EEEEENS5_IJNS4_10UnderscoreESX_SX_EEEEENS4_23SM90_TMA_LOAD_MULTICASTENS4_14ComposedLayoutINS4_7SwizzleILi3ELi4ELi3EEENS4_18smem_ptr_flag_bitsILi16EEENSS_INS5_IJNSA_ILi8EEESF_EEENS5_IJSF_SC_EEEEEEEvNS4_8identityES10_S1A_vS1B_EENS_8epilogue10collective18CollectiveEpilogueINS1D_23Sm100TmaWarpSpecializedILi3ELi2ELi16ELb1ELb0EEEJSH_NS5_IJNSS_ISF_SC_EENSS_INSA_ILi32EEESC_EEEEESI_SJ_SI_SJ_NS1D_6fusion15FusionCallbacksIS1H_NS1M_17LinearCombinationISI_fSI_fLNS_15FloatRoundStyleE2EEESH_S1L_JEEENS4_5SM1004TMEM4LOAD26SM100_TMEM_LOAD_16dp256b4xENS4_13SM90_TMA_LOADENS11_INS12_ILi2ELi4ELi3EEES15_NSS_INS5_IJS16_S1J_EEENS5_IJS1J_SC_EEEEEEENS4_17SM75_U32x4_LDSM_NENS4_14SM90_TMA_STOREES21_NS4_17SM90_U32x4_STSM_NENS4_39AutoVectorizingCopyWithAssumedAlignmentILi128EEEEEEvvEEEEvNT_6ParamsE) ;  /* 0xffffff7402d87950 */ /* 0x000fea0003c3ffff */
        .weak           $__internal_1_$__cuda_sm10x_tcgen05_guardrail_trap_phase_invalid_during_alloc
        .type           $__internal_1_$__cuda_sm10x_tcgen05_guardrail_trap_phase_invalid_during_alloc,@function
        .size           $__internal_1_$__cuda_sm10x_tcgen05_guardrail_trap_phase_invalid_during_alloc,($__internal_2_$__cuda_sm10x_tcgen05_guardrail_trap_unallocated_columns_being_dealloced - $__internal_1_$__cuda_sm10x_tcgen05_guardrail_trap_phase_invalid_during_alloc)
$__internal_1_$__cuda_sm10x_tcgen05_guardrail_trap_phase_invalid_during_alloc:
[----:B------:R-:W-:Y:S05]  /*88a0*/  BPT.TRAP 0x1 ;  /* 0x000000040000795c */ /* 0x000fea0000300000 */
[----:B------:R-:W-:-:S04]  /*88b0*/  MOV R5, 0x0 ;  /* 0x0000000000057802 */ /* 0x000fc80000000f00 */
[----:B------:R-:W-:Y:S05]  /*88c0*/  RET.REL.NODEC R4 `(_ZN7cutlass13device_kernelINS_4gemm6kernel13GemmUniversalIN4cute5tupleIJiiiiEEENS1_10collective13CollectiveMmaINS1_35MainloopSm100TmaUmmaWarpSpecializedILi6ELi2ELi4ENS5_IJNS4_1CILi4EEESB_NSA_ILi1EEEEEEEENS5_IJNSA_ILi64EEESF_NSA_ILi128EEEEEENS_6half_tENS5_IJlSC_lEEESI_SJ_NS4_8TiledMMAINS4_8MMA_AtomIJNS4_20SM100_MMA_F16BF16_SSISI_SI_fLi64ELi64ELNS4_4UMMA5MajorE0ELSO_0ELNSN_7ScaleInE0ELSP_0EEEEEENS4_6LayoutINS5_IJSC_SC_SC_EEENS5_IJNSA_ILi0EEESU_SU_EEEEENS5_IJNS4_10UnderscoreESX_SX_EEEEENS4_23SM90_TMA_LOAD_MULTICASTENS4_14ComposedLayoutINS4_7SwizzleILi3ELi4ELi3EEENS4_18smem_ptr_flag_bitsILi16EEENSS_INS5_IJNSA_ILi8EEESF_EEENS5_IJSF_SC_EEEEEEEvNS4_8identityES10_S1A_vS1B_EENS_8epilogue10collective18CollectiveEpilogueINS1D_23Sm100TmaWarpSpecializedILi3ELi2ELi16ELb1ELb0EEEJSH_NS5_IJNSS_ISF_SC_EENSS_INSA_ILi32EEESC_EEEEESI_SJ_SI_SJ_NS1D_6fusion15FusionCallbacksIS1H_NS1M_17LinearCombinationISI_fSI_fLNS_15FloatRoundStyleE2EEESH_S1L_JEEENS4_5SM1004TMEM4LOAD26SM100_TMEM_LOAD_16dp256b4xENS4_13SM90_TMA_LOADENS11_INS12_ILi2ELi4ELi3EEES15_NSS_INS5_IJS16_S1J_EEENS5_IJS1J_SC_EEEEEEENS4_17SM75_U32x4_LDSM_NENS4_14SM90_TMA_STOREES21_NS4_17SM90_U32x4_STSM_NENS4_39AutoVectorizingCopyWithAssumedAlignmentILi128EEEEEEvvEEEEvNT_6ParamsE) ;  /* 0xffffff7404cc7950 */ /* 0x000fea0003c3ffff */
        .weak           $__internal_2_$__cuda_sm10x_tcgen05_guardrail_trap_unallocated_columns_being_dealloced
        .type           $__internal_2_$__cuda_sm10x_tcgen05_guardrail_trap_unallocated_columns_being_dealloced,@function
        .size           $__internal_2_$__cuda_sm10x_tcgen05_guardrail_trap_unallocated_columns_being_dealloced,(.L_x_171 - $__internal_2_$__cuda_sm10x_tcgen05_guardrail_trap_unallocated_columns_being_dealloced)
$__internal_2_$__cuda_sm10x_tcgen05_guardrail_trap_unallocated_columns_being_dealloced:
[----:B------:R-:W-:Y:S05]  /*88d0*/  BPT.TRAP 0x1 ;  /* 0x000000040000795c */ /* 0x000fea0000300000 */
[----:B------:R-:W-:-:S04]  /*88e0*/  HFMA2 R3, -RZ, RZ, 0, 0 ;  /* 0x00000000ff037431 */ /* 0x000fc800000001ff */
[----:B------:R-:W-:Y:S05]  /*88f0*/  RET.REL.NODEC R2 `(_ZN7cutlass13device_kernelINS_4gemm6kernel13GemmUniversalIN4cute5tupleIJiiiiEEENS1_10collective13CollectiveMmaINS1_35MainloopSm100TmaUmmaWarpSpecializedILi6ELi2ELi4ENS5_IJNS4_1CILi4EEESB_NSA_ILi1EEEEEEEENS5_IJNSA_ILi64EEESF_NSA_ILi128EEEEEENS_6half_tENS5_IJlSC_lEEESI_SJ_NS4_8TiledMMAINS4_8MMA_AtomIJNS4_20SM100_MMA_F16BF16_SSISI_SI_fLi64ELi64ELNS4_4UMMA5MajorE0ELSO_0ELNSN_7ScaleInE0ELSP_0EEEEEENS4_6LayoutINS5_IJSC_SC_SC_EEENS5_IJNSA_ILi0EEESU_SU_EEEEENS5_IJNS4_10UnderscoreESX_SX_EEEEENS4_23SM90_TMA_LOAD_MULTICASTENS4_14ComposedLayoutINS4_7SwizzleILi3ELi4ELi3EEENS4_18smem_ptr_flag_bitsILi16EEENSS_INS5_IJNSA_ILi8EEESF_EEENS5_IJSF_SC_EEEEEEEvNS4_8identityES10_S1A_vS1B_EENS_8epilogue10collective18CollectiveEpilogueINS1D_23Sm100TmaWarpSpecializedILi3ELi2ELi16ELb1ELb0EEEJSH_NS5_IJNSS_ISF_SC_EENSS_INSA_ILi32EEESC_EEEEESI_SJ_SI_SJ_NS1D_6fusion15FusionCallbacksIS1H_NS1M_17LinearCombinationISI_fSI_fLNS_15FloatRoundStyleE2EEESH_S1L_JEEENS4_5SM1004TMEM4LOAD26SM100_TMEM_LOAD_16dp256b4xENS4_13SM90_TMA_LOADENS11_INS12_ILi2ELi4ELi3EEES15_NSS_INS5_IJS16_S1J_EEENS5_IJS1J_SC_EEEEEEENS4_17SM75_U32x4_LDSM_NENS4_14SM90_TMA_STOREES21_NS4_17SM90_U32x4_STSM_NENS4_39AutoVectorizingCopyWithAssumedAlignmentILi128EEEEEEvvEEEEvNT_6ParamsE) ;  /* 0xffffff7402c07950 */ /* 0x000fea0003c3ffff */
.L_x_170:
[----:B------:R-:W-:-:S00]  /*8900*/  BRA `(.L_x_170) ;  /* 0xfffffffc00fc7947 */ /* 0x000fc0000383ffff */
[----:B------:R-:W-:-:S00]  /*8910*/  NOP ;  /* 0x0000000000007918 */ /* 0x000fc00000000000 */
        /* <DEDUP_REMOVED lines=14> */
.L_x_171:


//--------------------- .nv.global.init           --------------------------
	.section	.nv.global.init,"aw",@progbits
.nv.global.init:
	.type		$str$27,@object
	.size		$str$27,($str$28 - $str$27)
$str$27:
        /*0000*/ 	.byte	0x28, 0x61, 0x64, 0x64, 0x72, 0x65, 0x73, 0x73, 0x20, 0x26, 0x20, 0x6d, 0x61, 0x73, 0x6b, 0x29
        /*0010*/ 	.byte	0x20, 0x3d, 0x3d, 0x20, 0x30, 0x00
	.type		$str$28,@object
	.size		$str$28,($str$26 - $str$28)
$str$28:
        /*0016*/ 	.byte	0x2f, 0x74, 0x6d, 0x70, 0x2f, 0x63, 0x75, 0x74, 0x6c, 0x61, 0x73, 0x73, 0x5f, 0x73, 0x77, 0x65
        /*0026*/ 	.byte	0x65, 0x70, 0x5f, 0x73, 0x72, 0x63, 0x2f, 0x69, 0x6e, 0x63, 0x6c, 0x75, 0x64, 0x65, 0x2f, 0x63
        /*0036*/ 	.byte	0x75, 0x74, 0x65, 0x2f, 0x70, 0x6f, 0x69, 0x6e, 0x74, 0x65, 0x72, 0x5f, 0x66, 0x6c, 0x61, 0x67
        /*0046*/ 	.byte	0x67, 0x65, 0x64, 0x2e, 0x68, 0x70, 0x70, 0x00
	.type		$str$26,@object
	.size		$str$26,($str$25 - $str$26)
$str$26:
        /*004e*/ 	.byte	0x2f, 0x74, 0x6d, 0x70, 0x2f, 0x63, 0x75, 0x74, 0x6c, 0x61, 0x73, 0x73, 0x5f, 0x73, 0x77, 0x65
        /*005e*/ 	.byte	0x65, 0x70, 0x5f, 0x73, 0x72, 0x63, 0x2f, 0x69, 0x6e, 0x63, 0x6c, 0x75, 0x64, 0x65, 0x2f, 0x63
        /*006e*/ 	.byte	0x75, 0x74, 0x65, 0x2f, 0x61, 0x74, 0x6f, 0x6d, 0x2f, 0x63, 0x6f, 0x70, 0x79, 0x5f, 0x74, 0x72
        /*007e*/ 	.byte	0x61, 0x69, 0x74, 0x73, 0x5f, 0x73, 0x6d, 0x31, 0x30, 0x30, 0x2e, 0x68, 0x70, 0x70, 0x00
	.type		$str$25,@object
	.size		$str$25,(__unnamed_1 - $str$25)
$str$25:
        /*008d*/ 	.byte	0x28, 0x28, 0x75, 0x69, 0x6e, 0x74, 0x33, 0x32, 0x5f, 0x74, 0x28, 0x74, 0x68, 0x72, 0x65, 0x61
        /*009d*/ 	.byte	0x64, 0x49, 0x64, 0x78, 0x2e, 0x78, 0x29, 0x20, 0x2f, 0x20, 0x33, 0x32, 0x29, 0x20, 0x25, 0x20
        /*00ad*/ 	.byte	0x34, 0x29, 0x20, 0x3d, 0x3d, 0x20, 0x28, 0x28, 0x28, 0x74, 0x6d, 0x65, 0x6d, 0x5f, 0x61, 0x64
        /*00bd*/ 	.byte	0x64, 0x72, 0x20, 0x3e, 0x3e, 0x20, 0x31, 0x36, 0x29, 0x20, 0x2f, 0x20, 0x33, 0x32, 0x29, 0x20
        /*00cd*/ 	.byte	0x25, 0x20, 0x34, 0x29, 0x00
	.type		__unnamed_1,@object
	.size		__unnamed_1,(__unnamed_2 - __unnamed_1)
__unnamed_1:
        /*00d2*/ 	.byte	0x61, 0x75, 0x74, 0x6f, 0x20, 0x63, 0x75, 0x74, 0x65, 0x3a, 0x3a, 0x61, 0x73, 0x5f, 0x70, 0x6f
        /* <DEDUP_REMOVED lines=24> */
        /*0262*/ 	.byte	0x3e, 0x3e, 0x3e, 0x5d, 0x00
	.type		__unnamed_2,@object
	.size		__unnamed_2,(.L_2 - __unnamed_2)
__unnamed_2:
        /* <DEDUP_REMOVED lines=46> */
.L_2:


//--------------------- .nv.shared._ZN7cutlass13device_kernelINS_4gemm6kernel13GemmUniversalIN4cute5tupleIJiiiiEEENS1_10collective13CollectiveMmaINS1_35MainloopSm100TmaUmmaWarpSpecializedILi6ELi2ELi4ENS5_IJNS4_1CILi4EEESB_NSA_ILi1EEEEEEEENS5_IJNSA_ILi64EEESF_NSA_ILi128EEEEEENS_6half_tENS5_IJlSC_lEEESI_SJ_NS4_8TiledMMAINS4_8MMA_AtomIJNS4_20SM100_MMA_F16BF16_SSISI_SI_fLi64ELi64ELNS4_4UMMA5MajorE0ELSO_0ELNSN_7ScaleInE0ELSP_0EEEEEENS4_6LayoutINS5_IJSC_SC_SC_EEENS5_IJNSA_ILi0EEESU_SU_EEEEENS5_IJNS4_10UnderscoreESX_SX_EEEEENS4_23SM90_TMA_LOAD_MULTICASTENS4_14ComposedLayoutINS4_7SwizzleILi3ELi4ELi3EEENS4_18smem_ptr_flag_bitsILi16EEENSS_INS5_IJNSA_ILi8EEESF_EEENS5_IJSF_SC_EEEEEEEvNS4_8identityES10_S1A_vS1B_EENS_8epilogue10collective18CollectiveEpilogueINS1D_23Sm100TmaWarpSpecializedILi3ELi2ELi16ELb1ELb0EEEJSH_NS5_IJNSS_ISF_SC_EENSS_INSA_ILi32EEESC_EEEEESI_SJ_SI_SJ_NS1D_6fusion15FusionCallbacksIS1H_NS1M_17LinearCombinationISI_fSI_fLNS_15FloatRoundStyleE2EEESH_S1L_JEEENS4_5SM1004TMEM4LOAD26SM100_TMEM_LOAD_16dp256b4xENS4_13SM90_TMA_LOADENS11_INS12_ILi2ELi4ELi3EEES15_NSS_INS5_IJS16_S1J_EEENS5_IJS1J_SC_EEEEEEENS4_17SM75_U32x4_LDSM_NENS4_14SM90_TMA_STOREES21_NS4_17SM90_U32x4_STSM_NENS4_39AutoVectorizingCopyWithAssumedAlignmentILi128EEEEEEvvEEEEvNT_6ParamsE --------------------------
	.section	.nv.shared._ZN7cutlass13device_kernelINS_4gemm6kernel13GemmUniversalIN4cute5tupleIJiiiiEEENS1_10collective13CollectiveMmaINS1_35MainloopSm100TmaUmmaWarpSpecializedILi6ELi2ELi4ENS5_IJNS4_1CILi4EEESB_NSA_ILi1EEEEEEEENS5_IJNSA_ILi64EEESF_NSA_ILi128EEEEEENS_6half_tENS5_IJlSC_lEEESI_SJ_NS4_8TiledMMAINS4_8MMA_AtomIJNS4_20SM100_MMA_F16BF16_SSISI_SI_fLi64ELi64ELNS4_4UMMA5MajorE0ELSO_0ELNSN_7ScaleInE0ELSP_0EEEEEENS4_6LayoutINS5_IJSC_SC_SC_EEENS5_IJNSA_ILi0EEESU_SU_EEEEENS5_IJNS4_10UnderscoreESX_SX_EEEEENS4_23SM90_TMA_LOAD_MULTICASTENS4_14ComposedLayoutINS4_7SwizzleILi3ELi4ELi3EEENS4_18smem_ptr_flag_bitsILi16EEENSS_INS5_IJNSA_ILi8EEESF_EEENS5_IJSF_SC_EEEEEEEvNS4_8identityES10_S1A_vS1B_EENS_8epilogue10collective18CollectiveEpilogueINS1D_23Sm100TmaWarpSpecializedILi3ELi2ELi16ELb1ELb0EEEJSH_NS5_IJNSS_ISF_SC_EENSS_INSA_ILi32EEESC_EEEEESI_SJ_SI_SJ_NS1D_6fusion15FusionCallbacksIS1H_NS1M_17LinearCombinationISI_fSI_fLNS_15FloatRoundStyleE2EEESH_S1L_JEEENS4_5SM1004TMEM4LOAD26SM100_TMEM_LOAD_16dp256b4xENS4_13SM90_TMA_LOADENS11_INS12_ILi2ELi4ELi3EEES15_NSS_INS5_IJS16_S1J_EEENS5_IJS1J_SC_EEEEEEENS4_17SM75_U32x4_LDSM_NENS4_14SM90_TMA_STOREES21_NS4_17SM90_U32x4_STSM_NENS4_39AutoVectorizingCopyWithAssumedAlignmentILi128EEEEEEvvEEEEvNT_6ParamsE,"aw",@nobits
	.sectionflags	@""
	.align	16
	.zero		1024


//--------------------- .nv.shared.reserved.0     --------------------------
	.section	.nv.shared.reserved.0,"aw",@nobits
	.weak		__nv_reservedSMEM_offset_0_alias
	.size		__nv_reservedSMEM_offset_0_alias, 0, 64
	.other		__nv_reservedSMEM_offset_0_alias,@"STO_CUDA_RESERVED_SHARED STV_DEFAULT"
__nv_reservedSMEM_offset_0_alias:
	.zero		0
.nv.shared.reserved.0:
	.zero		64
	.weak		__nv_reservedSMEM_tcgen05_partition
	.type		__nv_reservedSMEM_tcgen05_partition,@object
	.size		__nv_reservedSMEM_tcgen05_partition,(.L_0 - __nv_reservedSMEM_tcgen05_partition)
__nv_reservedSMEM_tcgen05_partition:
	.zero		32
.L_0:


//--------------------- .nv.global                --------------------------
	.section	.nv.global,"aw",@nobits
.nv.global:
	.type		_ZN40_INTERNAL_0023f224_4_k_cu_386aa2e9_210434cute1_E,@object
	.size		_ZN40_INTERNAL_0023f224_4_k_cu_386aa2e9_210434cute1_E,(_ZN40_INTERNAL_0023f224_4_k_cu_386aa2e9_210434cuda3std3__45__cpo6cbeginE - _ZN40_INTERNAL_0023f224_4_k_cu_386aa2e9_210434cute1_E)
_ZN40_INTERNAL_0023f224_4_k_cu_386aa2e9_210434cute1_E:
	.zero		1
	.type		_ZN40_INTERNAL_0023f224_4_k_cu_386aa2e9_210434cuda3std3__45__cpo6cbeginE,@object
	.size		_ZN40_INTERNAL_0023f224_4_k_cu_386aa2e9_210434cuda3std3__45__cpo6cbeginE,(_ZN40_INTERNAL_0023f224_4_k_cu_386aa2e9_210434cuda3std3__48in_placeE - _ZN40_INTERNAL_0023f224_4_k_cu_386aa2e9_210434cuda3std3__45__cpo6cbeginE)
_ZN40_INTERNAL_0023f224_4_k_cu_386aa2e9_210434cuda3std3__45__cpo6cbeginE:
	.zero		1
	.type		_ZN40_INTERNAL_0023f224_4_k_cu_386aa2e9_210434cuda3std3__48in_placeE,@object
	.size		_ZN40_INTERNAL_0023f224_4_k_cu_386aa2e9_210434cuda3std3__48in_placeE,(_ZN40_INTERNAL_0023f224_4_k_cu_386aa2e9_210434cuda3std6ranges3__45__cpo9iter_moveE - _ZN40_INTERNAL_0023f224_4_k_cu_386aa2e9_210434cuda3std3__48in_placeE)
_ZN40_INTERNAL_0023f224_4_k_cu_386aa2e9_210434cuda3std3__48in_placeE:
	.zero		1
	.type		_ZN40_INTERNAL_0023f224_4_k_cu_386aa2e9_210434cuda3std6ranges3__45__cpo9iter_moveE,@object
	.size		_ZN40_INTERNAL_0023f224_4_k_cu_386aa2e9_210434cuda3std6ranges3__45__cpo9iter_moveE,(_ZN40_INTERNAL_0023f224_4_k_cu_386aa2e9_210434cuda3std3__45__cpo5beginE - _ZN40_INTERNAL_0023f224_4_k_cu_386aa2e9_210434cuda3std6ranges3__45__cpo9iter_moveE)
_ZN40_INTERNAL_0023f224_4_k_cu_386aa2e9_210434cuda3std6ranges3__45__cpo9iter_moveE:
	.zero		1
	.type		_ZN40_INTERNAL_0023f224_4_k_cu_386aa2e9_210434cuda3std3__45__cpo5beginE,@object
	.size		_ZN40_INTERNAL_0023f224_4_k_cu_386aa2e9_210434cuda3std3__45__cpo5beginE,(_ZN40_INTERNAL_0023f224_4_k_cu_386aa2e9_210434cuda3std3__442_GLOBAL__N__0023f224_4_k_cu_386aa2e9_210436ignoreE - _ZN40_INTERNAL_0023f224_4_k_cu_386aa2e9_210434cuda3std3__45__cpo5beginE)
_ZN40_INTERNAL_0023f224_4_k_cu_386aa2e9_210434cuda3std3__45__cpo5beginE:
	.zero		1
	.type		_ZN40_INTERNAL_0023f224_4_k_cu_386aa2e9_210434cuda3std3__442_GLOBAL__N__0023f224_4_k_cu_386aa2e9_210436ignoreE,@object
	.size		_ZN40_INTERNAL_0023f224_4_k_cu_386aa2e9_210434cuda3std3__442_GLOBAL__N__0023f224_4_k_cu_386aa2e9_210436ignoreE,(_ZN40_INTERNAL_0023f224_4_k_cu_386aa2e9_210434cute7productE - _ZN40_INTERNAL_0023f224_4_k_cu_386aa2e9_210434cuda3std3__442_GLOBAL__N__0023f224_4_k_cu_386aa2e9_210436ignoreE)
_ZN40_INTERNAL_0023f224_4_k_cu_386aa2e9_210434cuda3std3__442_GLOBAL__N__0023f224_4_k_cu_386aa2e9_210436ignoreE:
	.zero		1
	.type		_ZN40_INTERNAL_0023f224_4_k_cu_386aa2e9_210434cute7productE,@object
	.size		_ZN40_INTERNAL_0023f224_4_k_cu_386aa2e9_210434cute7productE,(_ZN40_INTERNAL_0023f224_4_k_cu_386aa2e9_210434cuda3std3__45__cpo3endE - _ZN40_INTERNAL_0023f224_4_k_cu_386aa2e9_210434cute7productE)
_ZN40_INTERNAL_0023f224_4_k_cu_386aa2e9_210434cute7productE:
	.zero		1
	.type		_ZN40_INTERNAL_0023f224_4_k_cu_386aa2e9_210434cuda3std3__45__cpo3endE,@object
	.size		_ZN40_INTERNAL_0023f224_4_k_cu_386aa2e9_210434cuda3std3__45__cpo3endE,(_ZN40_INTERNAL_0023f224_4_k_cu_386aa2e9_210434cuda3std3__419piecewise_constructE - _ZN40_INTERNAL_0023f224_4_k_cu_386aa2e9_210434cuda3std3__45__cpo3endE)
_ZN40_INTERNAL_0023f224_4_k_cu_386aa2e9_210434cuda3std3__45__cpo3endE:
	.zero		1
	.type		_ZN40_INTERNAL_0023f224_4_k_cu_386aa2e9_210434cuda3std3__419piecewise_constructE,@object
	.size		_ZN40_INTERNAL_0023f224_4_k_cu_386aa2e9_210434cuda3std3__419piecewise_constructE,(_ZN40_INTERNAL_0023f224_4_k_cu_386aa2e9_210434cuda3std3__45__cpo4cendE - _ZN40_INTERNAL_0023f224_4_k_cu_386aa2e9_210434cuda3std3__419piecewise_constructE)
_ZN40_INTERNAL_0023f224_4_k_cu_386aa2e9_210434cuda3std3__419piecewise_constructE:
	.zero		1
	.type		_ZN40_INTERNAL_0023f224_4_k_cu_386aa2e9_210434cuda3std3__45__cpo4cendE,@object
	.size		_ZN40_INTERNAL_0023f224_4_k_cu_386aa2e9_210434cuda3std3__45__cpo4cendE,(_ZN40_INTERNAL_0023f224_4_k_cu_386aa2e9_210434cuda3std6ranges3__45__cpo4swapE - _ZN40_INTERNAL_0023f224_4_k_cu_386aa2e9_210434cuda3std3__45__cpo4cendE)
_ZN40_INTERNAL_0023f224_4_k_cu_386aa2e9_210434cuda3std3__45__cpo4cendE:
	.zero		1
	.type		_ZN40_INTERNAL_0023f224_4_k_cu_386aa2e9_210434cuda3std6ranges3__45__cpo4swapE,@object
	.size		_ZN40_INTERNAL_0023f224_4_k_cu_386aa2e9_210434cuda3std6ranges3__45__cpo4swapE,(.L_10 - _ZN40_INTERNAL_0023f224_4_k_cu_386aa2e9_210434cuda3std6ranges3__45__cpo4swapE)
_ZN40_INTERNAL_0023f224_4_k_cu_386aa2e9_210434cuda3std6ranges3__45__cpo4swapE:
	.zero		1
.L_10:


//--------------------- .nv.constant0._ZN7cutlass13device_kernelINS_4gemm6kernel13GemmUniversalIN4cute5tupleIJiiiiEEENS1_10collective13CollectiveMmaINS1_35MainloopSm100TmaUmmaWarpSpecializedILi6ELi2ELi4ENS5_IJNS4_1CILi4EEESB_NSA_ILi1EEEEEEEENS5_IJNSA_ILi64EEESF_NSA_ILi128EEEEEENS_6half_tENS5_IJlSC_lEEESI_SJ_NS4_8TiledMMAINS4_8MMA_AtomIJNS4_20SM100_MMA_F16BF16_SSISI_SI_fLi64ELi64ELNS4_4UMMA5MajorE0ELSO_0ELNSN_7ScaleInE0ELSP_0EEEEEENS4_6LayoutINS5_IJSC_SC_SC_EEENS5_IJNSA_ILi0EEESU_SU_EEEEENS5_IJNS4_10UnderscoreESX_SX_EEEEENS4_23SM90_TMA_LOAD_MULTICASTENS4_14ComposedLayoutINS4_7SwizzleILi3ELi4ELi3EEENS4_18smem_ptr_flag_bitsILi16EEENSS_INS5_IJNSA_ILi8EEESF_EEENS5_IJSF_SC_EEEEEEEvNS4_8identityES10_S1A_vS1B_EENS_8epilogue10collective18CollectiveEpilogueINS1D_23Sm100TmaWarpSpecializedILi3ELi2ELi16ELb1ELb0EEEJSH_NS5_IJNSS_ISF_SC_EENSS_INSA_ILi32EEESC_EEEEESI_SJ_SI_SJ_NS1D_6fusion15FusionCallbacksIS1H_NS1M_17LinearCombinationISI_fSI_fLNS_15FloatRoundStyleE2EEESH_S1L_JEEENS4_5SM1004TMEM4LOAD26SM100_TMEM_LOAD_16dp256b4xENS4_13SM90_TMA_LOADENS11_INS12_ILi2ELi4ELi3EEES15_NSS_INS5_IJS16_S1J_EEENS5_IJS1J_SC_EEEEEEENS4_17SM75_U32x4_LDSM_NENS4_14SM90_TMA_STOREES21_NS4_17SM90_U32x4_STSM_NENS4_39AutoVectorizingCopyWithAssumedAlignmentILi128EEEEEEvvEEEEvNT_6ParamsE --------------------------
	.section	.nv.constant0._ZN7cutlass13device_kernelINS_4gemm6kernel13GemmUniversalIN4cute5tupleIJiiiiEEENS1_10collective13CollectiveMmaINS1_35MainloopSm100TmaUmmaWarpSpecializedILi6ELi2ELi4ENS5_IJNS4_1CILi4EEESB_NSA_ILi1EEEEEEEENS5_IJNSA_ILi64EEESF_NSA_ILi128EEEEEENS_6half_tENS5_IJlSC_lEEESI_SJ_NS4_8TiledMMAINS4_8MMA_AtomIJNS4_20SM100_MMA_F16BF16_SSISI_SI_fLi64ELi64ELNS4_4UMMA5MajorE0ELSO_0ELNSN_7ScaleInE0ELSP_0EEEEEENS4_6LayoutINS5_IJSC_SC_SC_EEENS5_IJNSA_ILi0EEESU_SU_EEEEENS5_IJNS4_10UnderscoreESX_SX_EEEEENS4_23SM90_TMA_LOAD_MULTICASTENS4_14ComposedLayoutINS4_7SwizzleILi3ELi4ELi3EEENS4_18smem_ptr_flag_bitsILi16EEENSS_INS5_IJNSA_ILi8EEESF_EEENS5_IJSF_SC_EEEEEEEvNS4_8identityES10_S1A_vS1B_EENS_8epilogue10collective18CollectiveEpilogueINS1D_23Sm100TmaWarpSpecializedILi3ELi2ELi16ELb1ELb0EEEJSH_NS5_IJNSS_ISF_SC_EENSS_INSA_ILi32EEESC_EEEEESI_SJ_SI_SJ_NS1D_6fusion15FusionCallbacksIS1H_NS1M_17LinearCombinationISI_fSI_fLNS_15FloatRoundStyleE2EEESH_S1L_JEEENS4_5SM1004TMEM4LOAD26SM100_TMEM_LOAD_16dp256b4xENS4_13SM90_TMA_LOADENS11_INS12_ILi2ELi4ELi3EEES15_NSS_INS5_IJS16_S1J_EEENS5_IJS1J_SC_EEEEEEENS4_17SM75_U32x4_LDSM_NENS4_14SM90_TMA_STOREES21_NS4_17SM90_U32x4_STSM_NENS4_39AutoVectorizingCopyWithAssumedAlignmentILi128EEEEEEvvEEEEvNT_6ParamsE,"a",@progbits
	.sectionflags	@""
	.align	4
.nv.constant0._ZN7cutlass13device_kernelINS_4gemm6kernel13GemmUniversalIN4cute5tupleIJiiiiEEENS1_10collective13CollectiveMmaINS1_35MainloopSm100TmaUmmaWarpSpecializedILi6ELi2ELi4ENS5_IJNS4_1CILi4EEESB_NSA_ILi1EEEEEEEENS5_IJNSA_ILi64EEESF_NSA_ILi128EEEEEENS_6half_tENS5_IJlSC_lEEESI_SJ_NS4_8TiledMMAINS4_8MMA_AtomIJNS4_20SM100_MMA_F16BF16_SSISI_SI_fLi64ELi64ELNS4_4UMMA5MajorE0ELSO_0ELNSN_7ScaleInE0ELSP_0EEEEEENS4_6LayoutINS5_IJSC_SC_SC_EEENS5_IJNSA_ILi0EEESU_SU_EEEEENS5_IJNS4_10UnderscoreESX_SX_EEEEENS4_23SM90_TMA_LOAD_MULTICASTENS4_14ComposedLayoutINS4_7SwizzleILi3ELi4ELi3EEENS4_18smem_ptr_flag_bitsILi16EEENSS_INS5_IJNSA_ILi8EEESF_EEENS5_IJSF_SC_EEEEEEEvNS4_8identityES10_S1A_vS1B_EENS_8epilogue10collective18CollectiveEpilogueINS1D_23Sm100TmaWarpSpecializedILi3ELi2ELi16ELb1ELb0EEEJSH_NS5_IJNSS_ISF_SC_EENSS_INSA_ILi32EEESC_EEEEESI_SJ_SI_SJ_NS1D_6fusion15FusionCallbacksIS1H_NS1M_17LinearCombinationISI_fSI_fLNS_15FloatRoundStyleE2EEESH_S1L_JEEENS4_5SM1004TMEM4LOAD26SM100_TMEM_LOAD_16dp256b4xENS4_13SM90_TMA_LOADENS11_INS12_ILi2ELi4ELi3EEES15_NSS_INS5_IJS16_S1J_EEENS5_IJS1J_SC_EEEEEEENS4_17SM75_U32x4_LDSM_NENS4_14SM90_TMA_STOREES21_NS4_17SM90_U32x4_STSM_NENS4_39AutoVectorizingCopyWithAssumedAlignmentILi128EEEEEEvvEEEEvNT_6ParamsE:
	.zero		2944


//--------------------- SYMBOLS --------------------------

	.type		.nv.reservedSmem.offset0,@object
	.size		.nv.reservedSmem.offset0,0x4
	.type		.nv.reservedSmem.cap,@object
	.size		.nv.reservedSmem.cap,0x4
	.type		__assertfail,@function
